def gluon_tcgen05(
    a_ptr,
    b_ptr,
    c_ptr,
    M,
    N,
    K,
    stride_am,
    stride_bk,
    stride_cm,
    BLOCK_M: gl.constexpr,
    BLOCK_N: gl.constexpr,
    BLOCK_K: gl.constexpr,
    DTYPE: gl.constexpr,
    A_LAYOUT: gl.constexpr,
    B_LAYOUT: gl.constexpr,
    C_LAYOUT: gl.constexpr,
    B_SHAPE: gl.constexpr,
    TMEM_LAYOUT: gl.constexpr,
    TMEM_REG: gl.constexpr,
    TRANS_B: gl.constexpr,
    NUM_BUFFERS: gl.constexpr,
):
    a_desc = tma.make_tensor_descriptor(
        a_ptr, [M, K], [stride_am, 1], [BLOCK_M, BLOCK_K], A_LAYOUT
    )
    b_desc = tma.make_tensor_descriptor(
        b_ptr,
        [N, K] if TRANS_B else [K, N],
        [stride_bk, 1],
        B_SHAPE,
        B_LAYOUT,
    )
    c_desc = tma.make_tensor_descriptor(
        c_ptr, [M, N], [stride_cm, 1], [BLOCK_M, BLOCK_N], C_LAYOUT
    )

    a_bufs = gl.allocate_shared_memory(
        DTYPE, [NUM_BUFFERS, BLOCK_M, BLOCK_K], A_LAYOUT
    )
    b_bufs = gl.allocate_shared_memory(DTYPE, [NUM_BUFFERS] + B_SHAPE, B_LAYOUT)

    pid_m = gl.program_id(0)
    pid_n = gl.program_id(1)
    off_m = pid_m * BLOCK_M
    off_n = pid_n * BLOCK_N

    tma_bars = gl.allocate_shared_memory(
        gl.int64, [NUM_BUFFERS, 1], mbarrier.MBarrierLayout()
    )
    mma_bars = gl.allocate_shared_memory(
        gl.int64, [NUM_BUFFERS, 1], mbarrier.MBarrierLayout()
    )
    for i in gl.static_range(NUM_BUFFERS):
        mbarrier.init(tma_bars.index(i), count=1)
        mbarrier.init(mma_bars.index(i), count=1)

    acc_tmem = allocate_tensor_memory(gl.float32, [BLOCK_M, BLOCK_N], TMEM_LAYOUT)
    idx = 0
    phase = 0
    use_acc = False
    for k in range(0, K, BLOCK_K):
        a = a_bufs.index(idx)
        b = b_bufs.index(idx)
        tma_bar = tma_bars.index(idx)
        mma_bar = mma_bars.index(idx)
        mbarrier.expect(
            tma_bar, a_desc.block_type.nbytes + b_desc.block_type.nbytes
        )
        tma.async_copy_global_to_shared(a_desc, [off_m, k], tma_bar, a)
        tma.async_copy_global_to_shared(
            b_desc, [off_n, k] if TRANS_B else [k, off_n], tma_bar, b
        )
        mbarrier.wait(tma_bar, phase=phase)

        if TRANS_B:
            b = b.permute((1, 0))
        tcgen05_mma(a, b, acc_tmem, use_acc=use_acc)
        tcgen05_commit(mma_bar)
        mbarrier.wait(mma_bar, phase=phase)
        use_acc = True

        idx += 1
        if idx == NUM_BUFFERS:
            idx = 0
            phase ^= 1

    for i in gl.static_range(NUM_BUFFERS):
        mbarrier.invalidate(tma_bars.index(i))
        mbarrier.invalidate(mma_bars.index(i))

    acc = acc_tmem.load(TMEM_REG)
    c_smem = gl.allocate_shared_memory(DTYPE, [BLOCK_M, BLOCK_N], C_LAYOUT)
    c_smem.store(acc.to(DTYPE))
    fence_async_shared()
    tma.async_copy_shared_to_global(c_desc, [off_m, off_n], c_smem)
    tma.store_wait(pendings=0)

# config = {"BLOCK_K": 128, "BLOCK_M": 128, "BLOCK_N": 128, "arch": "sm_100", "dtype": "fp8e4m3", "num_buffers": 1, "num_warps": 8, "trans_b": 0}
# arch = sm_100


// ===== COMPILED SASS (sm_100a) =====

	.target	sm_100a

	.elftype	@"ET_EXEC"


//--------------------- .note.nv.tkinfo           --------------------------
	.section	.note.nv.tkinfo,"",@"SHT_NOTE"
	.sectionflags	@"SHF_NOTE_NV_TKINFO"
	.tkinfo
        /*0018*/ 	.word	0x00000081
        /*0030*/ 	.string	""
        /*0030*/ 	.string	"ptxas-blackwell"
        /*0030*/ 	.string	"Cuda compilation tools, release 12.9, V12.9.86"
        /*0030*/ 	.string	"Build cuda_12.9.r12.9/compiler.36037853_0"
        /*0030*/ 	.string	"-v  -suppress-debug-info  -lineinfo  -arch sm_100a "



//--------------------- .note.nv.cuver            --------------------------
	.section	.note.nv.cuver,"",@"SHT_NOTE"
	.sectionflags	@"SHF_NOTE_NV_CUVER"
        /*0018*/ 	.short	0x0001
        /*001a*/ 	.short	0x0064
        /*001c*/ 	.short	0x0001
        /*001e*/ 	.short	0x0000
        /*0020*/ 	.short	0x0001
        /*0022*/ 	.short	0x0000


//--------------------- .nv.info                  --------------------------
	.section	.nv.info,"",@"SHT_CUDA_INFO"
	.align	4


	//----- nvinfo : EIATTR_REGCOUNT
	.align		4
        /*0000*/ 	.byte	0x04, 0x2f
        /*0002*/ 	.short	(.L_4 - .L_3)
	.align		4
.L_3:
        /*0004*/ 	.word	index@(gluon_tcgen05)
        /*0008*/ 	.word	0x00000047


	//----- nvinfo : EIATTR_FRAME_SIZE
	.align		4
.L_4:
        /*000c*/ 	.byte	0x04, 0x11
        /*000e*/ 	.short	(.L_6 - .L_5)
	.align		4
.L_5:
        /*0010*/ 	.word	index@($__internal_2_$__cuda_sm10x_tcgen05_guardrail_trap_unallocated_columns_being_dealloced)
        /*0014*/ 	.word	0x00000000


	//----- nvinfo : EIATTR_FRAME_SIZE
	.align		4
.L_6:
        /*0018*/ 	.byte	0x04, 0x11
        /*001a*/ 	.short	(.L_8 - .L_7)
	.align		4
.L_7:
        /*001c*/ 	.word	index@($__internal_1_$__cuda_sm10x_tcgen05_guardrail_trap_phase_invalid_during_alloc)
        /*0020*/ 	.word	0x00000000


	//----- nvinfo : EIATTR_FRAME_SIZE
	.align		4
.L_8:
        /*0024*/ 	.byte	0x04, 0x11
        /*0026*/ 	.short	(.L_10 - .L_9)
	.align		4
.L_9:
        /*0028*/ 	.word	index@($__internal_0_$__cuda_sm10x_tcgen05_guardrail_trap_col_being_dealloced_not_returned_by_alloc)
        /*002c*/ 	.word	0x00000000


	//----- nvinfo : EIATTR_FRAME_SIZE
	.align		4
.L_10:
        /*0030*/ 	.byte	0x04, 0x11
        /*0032*/ 	.short	(.L_12 - .L_11)
	.align		4
.L_11:
        /*0034*/ 	.word	index@(gluon_tcgen05)
        /*0038*/ 	.word	0x00000000


	//----- nvinfo : EIATTR_MIN_STACK_SIZE
	.align		4
.L_12:
        /*003c*/ 	.byte	0x04, 0x12
        /*003e*/ 	.short	(.L_14 - .L_13)
	.align		4
.L_13:
        /*0040*/ 	.word	index@(gluon_tcgen05)
        /*0044*/ 	.word	0x00000000
.L_14:


//--------------------- .nv.info.gluon_tcgen05    --------------------------
	.section	.nv.info.gluon_tcgen05,"",@"SHT_CUDA_INFO"
	.sectionflags	@""
	.align	4


	//----- nvinfo : EIATTR_CUDA_API_VERSION
	.align		4
        /*0000*/ 	.byte	0x04, 0x37
        /*0002*/ 	.short	(.L_16 - .L_15)
.L_15:
        /*0004*/ 	.word	0x00000081


	//----- nvinfo : EIATTR_KPARAM_INFO
	.align		4
.L_16:
        /*0008*/ 	.byte	0x04, 0x17
        /*000a*/ 	.short	(.L_18 - .L_17)
.L_17:
        /*000c*/ 	.word	0x00000000
        /*0010*/ 	.short	0x000a
        /*0012*/ 	.short	0x0048
        /*0014*/ 	.byte	0x00, 0xf4, 0x21, 0x00


	//----- nvinfo : EIATTR_KPARAM_INFO
	.align		4
.L_18:
        /*0018*/ 	.byte	0x04, 0x17
        /*001a*/ 	.short	(.L_20 - .L_19)
.L_19:
        /*001c*/ 	.word	0x00000000
        /*0020*/ 	.short	0x0009
        /*0022*/ 	.short	0x0040
        /*0024*/ 	.byte	0x00, 0xf4, 0x21, 0x00


	//----- nvinfo : EIATTR_KPARAM_INFO
	.align		4
.L_20:
        /*0028*/ 	.byte	0x04, 0x17
        /*002a*/ 	.short	(.L_22 - .L_21)
.L_21:
        /*002c*/ 	.word	0x00000000
        /*0030*/ 	.short	0x0008
        /*0032*/ 	.short	0x0038
        /*0034*/ 	.byte	0x00, 0xf0, 0x21, 0x00


	//----- nvinfo : EIATTR_KPARAM_INFO
	.align		4
.L_22:
        /*0038*/ 	.byte	0x04, 0x17
        /*003a*/ 	.short	(.L_24 - .L_23)
.L_23:
        /*003c*/ 	.word	0x00000000
        /*0040*/ 	.short	0x0007
        /*0042*/ 	.short	0x0030
        /*0044*/ 	.byte	0x00, 0xf0, 0x21, 0x00


	//----- nvinfo : EIATTR_KPARAM_INFO
	.align		4
.L_24:
        /*0048*/ 	.byte	0x04, 0x17
        /*004a*/ 	.short	(.L_26 - .L_25)
.L_25:
        /*004c*/ 	.word	0x00000000
        /*0050*/ 	.short	0x0006
        /*0052*/ 	.short	0x0028
        /*0054*/ 	.byte	0x00, 0xf0, 0x21, 0x00


	//----- nvinfo : EIATTR_KPARAM_INFO
	.align		4
.L_26:
        /*0058*/ 	.byte	0x04, 0x17
        /*005a*/ 	.short	(.L_28 - .L_27)
.L_27:
        /*005c*/ 	.word	0x00000000
        /*0060*/ 	.short	0x0005
        /*0062*/ 	.short	0x0020
        /*0064*/ 	.byte	0x00, 0xf0, 0x11, 0x00


	//----- nvinfo : EIATTR_KPARAM_INFO
	.align		4
.L_28:
        /*0068*/ 	.byte	0x04, 0x17
        /*006a*/ 	.short	(.L_30 - .L_29)
.L_29:
        /*006c*/ 	.word	0x00000000
        /*0070*/ 	.short	0x0004
        /*0072*/ 	.short	0x001c
        /*0074*/ 	.byte	0x00, 0xf0, 0x11, 0x00


	//----- nvinfo : EIATTR_KPARAM_INFO
	.align		4
.L_30:
        /*0078*/ 	.byte	0x04, 0x17
        /*007a*/ 	.short	(.L_32 - .L_31)
.L_31:
        /*007c*/ 	.word	0x00000000
        /*0080*/ 	.short	0x0003
        /*0082*/ 	.short	0x0018
        /*0084*/ 	.byte	0x00, 0xf0, 0x11, 0x00


	//----- nvinfo : EIATTR_KPARAM_INFO
	.align		4
.L_32:
        /*0088*/ 	.byte	0x04, 0x17
        /*008a*/ 	.short	(.L_34 - .L_33)
.L_33:
        /*008c*/ 	.word	0x00000000
        /*0090*/ 	.short	0x0002
        /*0092*/ 	.short	0x0010
        /*0094*/ 	.byte	0x00, 0xf4, 0x21, 0x00


	//----- nvinfo : EIATTR_KPARAM_INFO
	.align		4
.L_34:
        /*0098*/ 	.byte	0x04, 0x17
        /*009a*/ 	.short	(.L_36 - .L_35)
.L_35:
        /*009c*/ 	.word	0x00000000
        /*00a0*/ 	.short	0x0001
        /*00a2*/ 	.short	0x0008
        /*00a4*/ 	.byte	0x00, 0xf4, 0x21, 0x00


	//----- nvinfo : EIATTR_KPARAM_INFO
	.align		4
.L_36:
        /*00a8*/ 	.byte	0x04, 0x17
        /*00aa*/ 	.short	(.L_38 - .L_37)
.L_37:
        /*00ac*/ 	.word	0x00000000
        /*00b0*/ 	.short	0x0000
        /*00b2*/ 	.short	0x0000
        /*00b4*/ 	.byte	0x00, 0xf4, 0x21, 0x00


	//----- nvinfo : EIATTR_AT_ENTRY_FRAGMENTS
	.align		4
.L_38:
        /*00b8*/ 	.byte	0x04, 0x4f
        /*00ba*/ 	.short	(.L_40 - .L_39)


	//   ....[0]....
.L_39:
        /*00bc*/ 	.word	0x00000004


	//----- nvinfo : EIATTR_RESERVED_SMEM_USED
	.align		4
.L_40:
        /*00c0*/ 	.byte	0x01, 0x41
	.zero		2


	//----- nvinfo : EIATTR_SPARSE_MMA_MASK
	.align		4
        /*00c4*/ 	.byte	0x03, 0x50
        /*00c6*/ 	.short	0x0000


	//----- nvinfo : EIATTR_TCGEN05_1CTA_USED
	.align		4
        /*00c8*/ 	.byte	0x01, 0x51
	.zero		2


	//----- nvinfo : EIATTR_MAXREG_COUNT
	.align		4
        /*00cc*/ 	.byte	0x03, 0x1b
        /*00ce*/ 	.short	0x00ff


	//----- nvinfo : EIATTR_NUM_BARRIERS
	.align		4
        /*00d0*/ 	.byte	0x02, 0x4c
        /*00d2*/ 	.byte	0x01
	.zero		1


	//----- nvinfo : EIATTR_INT_WARP_WIDE_INSTR_OFFSETS
	.align		4
        /*00d4*/ 	.byte	0x04, 0x31
        /*00d6*/ 	.short	(.L_42 - .L_41)


	//   ....[0]....
.L_41:
        /*00d8*/ 	.word	0x00001630


	//   ....[1]....
        /*00dc*/ 	.word	0x00001650


	//   ....[2]....
        /*00e0*/ 	.word	0x000016d0


	//   ....[3]....
        /*00e4*/ 	.word	0x000017f0


	//   ....[4]....
        /*00e8*/ 	.word	0x00001800


	//   ....[5]....
        /*00ec*/ 	.word	0x00001810


	//   ....[6]....
        /*00f0*/ 	.word	0x00001820


	//   ....[7]....
        /*00f4*/ 	.word	0x00001ad0


	//   ....[8]....
        /*00f8*/ 	.word	0x00001ae0


	//   ....[9]....
        /*00fc*/ 	.word	0x00001c00


	//   ....[10]....
        /*0100*/ 	.word	0x00001c10


	//   ....[11]....
        /*0104*/ 	.word	0x00001c60


	//   ....[12]....
        /*0108*/ 	.word	0x00001ca0


	//   ....[13]....
        /*010c*/ 	.word	0x00001e30


	//   ....[14]....
        /*0110*/ 	.word	0x00001e40


	//   ....[15]....
        /*0114*/ 	.word	0x00002070


	//   ....[16]....
        /*0118*/ 	.word	0x00002080


	//   ....[17]....
        /*011c*/ 	.word	0x000024f0


	//   ....[18]....
        /*0120*/ 	.word	0x00002540


	//----- nvinfo : EIATTR_COOP_GROUP_MASK_REGIDS
	.align		4
.L_42:
        /*0124*/ 	.byte	0x04, 0x29
        /*0126*/ 	.short	(.L_44 - .L_43)


	//   ....[0]....
.L_43:
        /*0128*/ 	.word	0xffffffff


	//   ....[1]....
        /*012c*/ 	.word	0xffffffff


	//   ....[2]....
        /*0130*/ 	.word	0xffffffff


	//   ....[3]....
        /*0134*/ 	.word	0xffffffff


	//   ....[4]....
        /*0138*/ 	.word	0xffffffff


	//   ....[5]....
        /*013c*/ 	.word	0xffffffff


	//   ....[6]....
        /*0140*/ 	.word	0xffffffff


	//   ....[7]....
        /*0144*/ 	.word	0xffffffff


	//   ....[8]....
        /*0148*/ 	.word	0xffffffff


	//   ....[9]....
        /*014c*/ 	.word	0xffffffff


	//----- nvinfo : EIATTR_COOP_GROUP_INSTR_OFFSETS
	.align		4
.L_44:
        /*0150*/ 	.byte	0x04, 0x28
        /*0152*/ 	.short	(.L_46 - .L_45)


	//   ....[0]....
.L_45:
        /*0154*/ 	.word	0x00000050


	//   ....[1]....
        /*0158*/ 	.word	0x00000310


	//   ....[2]....
        /*015c*/ 	.word	0x000004f0


	//   ....[3]....
        /*0160*/ 	.word	0x000009a0


	//   ....[4]....
        /*0164*/ 	.word	0x00000ae0


	//   ....[5]....
        /*0168*/ 	.word	0x00000f50


	//   ....[6]....
        /*016c*/ 	.word	0x00001090


	//   ....[7]....
        /*0170*/ 	.word	0x000014e0


	//   ....[8]....
        /*0174*/ 	.word	0x00002380


	//   ....[9]....
        /*0178*/ 	.word	0x000025f0


	//----- nvinfo : EIATTR_VRC_CTA_INIT_COUNT
	.align		4
.L_46:
        /*017c*/ 	.byte	0x02, 0x4a
        /*017e*/ 	.byte	0x80
	.zero		1


	//----- nvinfo : EIATTR_MBARRIER_INSTR_OFFSETS
	.align		4
        /*0180*/ 	.byte	0x04, 0x39
        /*0182*/ 	.short	(.L_48 - .L_47)


	//   ....[0]....
.L_47:
        /*0184*/ 	.word	0x000016f0
        /*0188*/ 	.word	0x000000ff
        /*018c*/ 	.word	0x00008000
        /*0190*/ 	.short	0x0100
        /*0192*/ 	.byte	0x08
	.zero		1


	//   ....[1]....
        /*0194*/ 	.word	0x00001700
        /*0198*/ 	.word	0x000000ff
        /*019c*/ 	.word	0x00008010
        /*01a0*/ 	.short	0x0100
        /*01a2*/ 	.byte	0x08
	.zero		1


	//   ....[2]....
        /*01a4*/ 	.word	0x00001990
        /*01a8*/ 	.word	0x000000ff
        /*01ac*/ 	.word	0x00008000
        /*01b0*/ 	.short	0x010a
        /*01b2*/ 	.byte	0x08
	.zero		1


	//   ....[3]....
        /*01b4*/ 	.word	0x00001b30
        /*01b8*/ 	.word	0x000000ff
        /*01bc*/ 	.word	0x00008010
        /*01c0*/ 	.short	0x010a
        /*01c2*/ 	.byte	0x08
	.zero		1


	//   ....[4]....
        /*01c4*/ 	.word	0x00001d10
        /*01c8*/ 	.word	0x000000ff
        /*01cc*/ 	.word	0x00008000
        /*01d0*/ 	.short	0x010a
        /*01d2*/ 	.byte	0x08
	.zero		1


	//   ....[5]....
        /*01d4*/ 	.word	0x00001e80
        /*01d8*/ 	.word	0x000000ff
        /*01dc*/ 	.word	0x00008010
        /*01e0*/ 	.short	0x010a
        /*01e2*/ 	.byte	0x08
	.zero		1


	//   ....[6]....
        /*01e4*/ 	.word	0x00001f10
        /*01e8*/ 	.word	0x000000ff
        /*01ec*/ 	.word	0x00008000
        /*01f0*/ 	.short	0x0108
        /*01f2*/ 	.byte	0x08
	.zero		1


	//   ....[7]....
        /*01f4*/ 	.word	0x00001f20
        /*01f8*/ 	.word	0x000000ff
        /*01fc*/ 	.word	0x00008010
        /*0200*/ 	.short	0x0108
        /*0202*/ 	.byte	0x08
	.zero		1


	//   ....[8]....
        /*0204*/ 	.word	0x00002610
        /*0208*/ 	.word	0x000000ff
        /*020c*/ 	.word	0x00008000
        /*0210*/ 	.short	0x010a
        /*0212*/ 	.byte	0x08
	.zero		1


	//   ....[9]....
        /*0214*/ 	.word	0x00002640
        /*0218*/ 	.word	0x000000ff
        /*021c*/ 	.word	0x00008010
        /*0220*/ 	.short	0x010a
        /*0222*/ 	.byte	0x08
	.zero		1


	//   ....[10]....
        /*0224*/ 	.word	0x00002670
        /*0228*/ 	.word	0x000000ff
        /*022c*/ 	.word	0x00008000
        /*0230*/ 	.short	0x010a
        /*0232*/ 	.byte	0x08
	.zero		1


	//   ....[11]....
        /*0234*/ 	.word	0x000026a0
        /*0238*/ 	.word	0x000000ff
        /*023c*/ 	.word	0x00008010
        /*0240*/ 	.short	0x010a
        /*0242*/ 	.byte	0x08
	.zero		1


	//----- nvinfo : EIATTR_NUM_MBARRIERS
	.align		4
.L_48:
        /*0244*/ 	.byte	0x03, 0x38
        /*0246*/ 	.short	0x0002


	//----- nvinfo : EIATTR_EXIT_INSTR_OFFSETS
	.align		4
        /*0248*/ 	.byte	0x04, 0x1c
        /*024a*/ 	.short	(.L_50 - .L_49)


	//   ....[0]....
.L_49:
        /*024c*/ 	.word	0x00002600


	//----- nvinfo : EIATTR_REQNTID
	.align		4
.L_50:
        /*0250*/ 	.byte	0x04, 0x10
        /*0252*/ 	.short	(.L_52 - .L_51)
.L_51:
        /*0254*/ 	.word	0x00000100
        /*0258*/ 	.word	0x00000001
        /*025c*/ 	.word	0x00000001


	//----- nvinfo : EIATTR_CRS_STACK_SIZE
	.align		4
.L_52:
        /*0260*/ 	.byte	0x04, 0x1e
        /*0262*/ 	.short	(.L_54 - .L_53)
.L_53:
        /*0264*/ 	.word	0x00000000


	//----- nvinfo : EIATTR_CBANK_PARAM_SIZE
	.align		4
.L_54:
        /*0268*/ 	.byte	0x03, 0x19
        /*026a*/ 	.short	0x0050


	//----- nvinfo : EIATTR_PARAM_CBANK
	.align		4
        /*026c*/ 	.byte	0x04, 0x0a
        /*026e*/ 	.short	(.L_56 - .L_55)
	.align		4
.L_55:
        /*0270*/ 	.word	index@(.nv.constant0.gluon_tcgen05)
        /*0274*/ 	.short	0x0380
        /*0276*/ 	.short	0x0050


	//----- nvinfo : EIATTR_SW_WAR
	.align		4
.L_56:
        /*0278*/ 	.byte	0x04, 0x36
        /*027a*/ 	.short	(.L_58 - .L_57)
.L_57:
        /*027c*/ 	.word	0x00000008
.L_58:


//--------------------- .nv.compat                --------------------------
	.section	.nv.compat,"",@"SHT_CUDA_COMPAT_INFO"
	.align	4
        /*0000*/ 	.byte	0x02, 0x02, 0x02, 0x00, 0x02, 0x05, 0x05, 0x00, 0x02, 0x03, 0x03, 0x00, 0x02, 0x06, 0x01, 0x00


//--------------------- .nv.callgraph             --------------------------
	.section	.nv.callgraph,"",@"SHT_CUDA_CALLGRAPH"
	.align	4
	.sectionentsize	8
	.align		4
        /*0000*/ 	.word	0x00000000
	.align		4
        /*0004*/ 	.word	0xffffffff
	.align		4
        /*0008*/ 	.word	0x00000000
	.align		4
        /*000c*/ 	.word	0xfffffffe
	.align		4
        /*0010*/ 	.word	0x00000000
	.align		4
        /*0014*/ 	.word	0xfffffffd
	.align		4
        /*0018*/ 	.word	0x00000000
	.align		4
        /*001c*/ 	.word	0xfffffffc


//--------------------- .text.gluon_tcgen05       --------------------------
	.section	.text.gluon_tcgen05,"ax",@progbits
	.align	128
        .global         gluon_tcgen05
        .type           gluon_tcgen05,@function
        .size           gluon_tcgen05,(.L_x_73 - gluon_tcgen05)
        .other          gluon_tcgen05,@"STO_CUDA_ENTRY STV_DEFAULT"
gluon_tcgen05:
.text.gluon_tcgen05:
[----:B------:R-:W1:Y:S01]  /*0000*/  LDC R1, c[0x0][0x37c] ;  /* 0x0000df00ff017b82 */ /* 0x000e620000000800 */
[----:B------:R-:W2:Y:S02]  /*0010*/  S2R R0, SR_TID.X ;  /* 0x0000000000007919 */ /* 0x000ea40000002100 */
[----:B--2---:R-:W-:-:S13]  /*0020*/  ISETP.GE.U32.AND P2, PT, R0, 0x20, PT ;  /* 0x000000200000780c */ /* 0x004fda0003f46070 */
[----:B------:R-:W-:Y:S05]  /*0030*/  @P2 BRA `(.L_x_0) ;  /* 0x0000000000b82947 */ /* 0x000fea0003800000 */
[----:B------:R-:W2:Y:S01]  /*0040*/  S2UR UR6, SR_CgaCtaId ;  /* 0x00000000000679c3 */ /* 0x000ea20000008800 */
[----:B------:R-:W-:Y:S01]  /*0050*/  NOP ;  /* 0x0000000000007918 */ /* 0x000fe20000000000 */
[----:B------:R-:W-:Y:S02]  /*0060*/  UMOV UR4, 0x40 ;  /* 0x0000004000047882 */ /* 0x000fe40000000000 */
[----:B--2---:R-:W-:-:S09]  /*0070*/  ULEA UR4, UR6, UR4, 0x18 ;  /* 0x0000000406047291 */ /* 0x004fd2000f8ec0ff */
[----:B------:R-:W2:Y:S01]  /*0080*/  LDS.U8 R2, [UR4] ;  /* 0x00000004ff027984 */ /* 0x000ea20008000000 */
[----:B------:R-:W-:Y:S02]  /*0090*/  UMOV UR4, 0x400 ;  /* 0x0000040000047882 */ /* 0x000fe40000000000 */
[----:B------:R-:W-:Y:S01]  /*00a0*/  ULEA UR4, UR6, UR4, 0x18 ;  /* 0x0000000406047291 */ /* 0x000fe2000f8ec0ff */
[----:B--2---:R-:W-:-:S13]  /*00b0*/  ISETP.NE.AND P0, PT, R2, RZ, PT ;  /* 0x000000ff0200720c */ /* 0x004fda0003f05270 */
[----:B------:R-:W-:Y:S05]  /*00c0*/  @P0 BRA `(.L_x_1) ;  /* 0x00000000007c0947 */ /* 0x000fea0003800000 */
[----:B------:R-:W-:-:S13]  /*00d0*/  ELECT P0, URZ, PT ;  /* 0x0000000000ff782f */ /* 0x000fda0003800000 */
[----:B------:R-:W-:Y:S05]  /*00e0*/  @!P0 BRA `(.L_x_2) ;  /* 0x0000000000848947 */ /* 0x000fea0003800000 */
[----:B------:R-:W-:Y:S01]  /*00f0*/  UMOV UR5, 0x4 ;  /* 0x0000000400057882 */ /* 0x000fe20000000000 */
[----:B------:R-:W-:Y:S02]  /*0100*/  IMAD.MOV.U32 R5, RZ, RZ, 0x1 ;  /* 0x00000001ff057424 */ /* 0x000fe400078e00ff */
[----:B------:R-:W-:Y:S02]  /*0110*/  IMAD.MOV.U32 R3, RZ, RZ, 0xf ;  /* 0x0000000fff037424 */ /* 0x000fe400078e00ff */
[----:B------:R-:W-:Y:S04]  /*0120*/  DEPBAR.LE SB2, 0x36 ;  /* 0x0000ad800000791a */ /* 0x000fe80000000000 */
[----:B------:R-:W2:Y:S02]  /*0130*/  UTCATOMSWS.FIND_AND_SET.ALIGN UP0, UR5, UR5 ;  /* 0x00000005000575e3 */ /* 0x000ea40008000800 */
[----:B--2---:R-:W-:-:S04]  /*0140*/  PLOP3.LUT P0, PT, PT, PT, UP0, 0x80, 0x8 ;  /* 0x000000000008781c */ /* 0x004fc80003f0f008 */
[----:B------:R-:W-:-:S04]  /*0150*/  SEL R2, RZ, 0xffffffff, !P0 ;  /* 0xffffffffff027807 */ /* 0x000fc80004000000 */
[----:B------:R-:W-:Y:S01]  /*0160*/  ISETP.NE.AND P0, PT, R2, RZ, PT ;  /* 0x000000ff0200720c */ /* 0x000fe20003f05270 */
[----:B------:R-:W-:-:S12]  /*0170*/  IMAD.U32 R2, RZ, RZ, UR5 ;  /* 0x00000005ff027e24 */ /* 0x000fd8000f8e00ff */
[----:B------:R-:W-:Y:S05]  /*0180*/  @P0 BRA `(.L_x_3) ;  /* 0x0000000000240947 */ /* 0x000fea0003800000 */
.L_x_4:
[----:B------:R-:W-:Y:S05]  /*0190*/  NANOSLEEP 0x64 ;  /* 0x000000640000795d */ /* 0x000fea0003800000 */
[----:B------:R-:W-:-:S05]  /*01a0*/  UMOV UR5, 0x4 ;  /* 0x0000000400057882 */ /* 0x000fca0000000000 */
[----:B------:R-:W-:Y:S04]  /*01b0*/  DEPBAR.LE SB2, 0x36 ;  /* 0x0000ad800000791a */ /* 0x000fe80000000000 */
[----:B------:R-:W2:Y:S02]  /*01c0*/  UTCATOMSWS.FIND_AND_SET.ALIGN UP0, UR5, UR5 ;  /* 0x00000005000575e3 */ /* 0x000ea40008000800 */
[----:B--2---:R-:W-:-:S04]  /*01d0*/  PLOP3.LUT P0, PT, PT, PT, UP0, 0x80, 0x8 ;  /* 0x000000000008781c */ /* 0x004fc80003f0f008 */
[----:B------:R-:W-:-:S04]  /*01e0*/  SEL R2, RZ, 0xffffffff, !P0 ;  /* 0xffffffffff027807 */ /* 0x000fc80004000000 */
[----:B------:R-:W-:Y:S01]  /*01f0*/  ISETP.NE.AND P0, PT, R2, RZ, PT ;  /* 0x000000ff0200720c */ /* 0x000fe20003f05270 */
[----:B------:R-:W-:-:S12]  /*0200*/  IMAD.U32 R2, RZ, RZ, UR5 ;  /* 0x00000005ff027e24 */ /* 0x000fd8000f8e00ff */
[----:B------:R-:W-:Y:S05]  /*0210*/  @!P0 BRA `(.L_x_4) ;  /* 0xfffffffc00dc8947 */ /* 0x000fea000383ffff */
.L_x_3:
[C---:B------:R-:W-:Y:S01]  /*0220*/  VIADD R4, R2.reuse, 0x10 ;  /* 0x0000001002047836 */ /* 0x040fe20000000000 */
[----:B------:R-:W-:Y:S01]  /*0230*/  UMOV UR5, 0x50 ;  /* 0x0000005000057882 */ /* 0x000fe20000000000 */
[----:B------:R-:W-:Y:S01]  /*0240*/  SHF.L.U32 R3, R3, R2, RZ ;  /* 0x0000000203037219 */ /* 0x000fe200000006ff */
[----:B------:R-:W-:Y:S01]  /*0250*/  ULEA UR5, UR6, UR5, 0x18 ;  /* 0x0000000506057291 */ /* 0x000fe2000f8ec0ff */
[----:B------:R-:W-:Y:S01]  /*0260*/  IMAD.SHL.U32 R2, R2, 0x20, RZ ;  /* 0x0000002002027824 */ /* 0x000fe200078e00ff */
[----:B------:R-:W-:-:S04]  /*0270*/  SHF.L.U32 R4, R5, R4, RZ ;  /* 0x0000000405047219 */ /* 0x000fc800000006ff */
[----:B------:R-:W-:-:S05]  /*0280*/  LOP3.LUT R3, R4, R3, RZ, 0xfc, !PT ;  /* 0x0000000304037212 */ /* 0x000fca00078efcff */
[----:B------:R2:W-:Y:S04]  /*0290*/  ATOMS.OR RZ, [UR5], R3 ;  /* 0x00000003ffff798c */ /* 0x0005e8000b000005 */
[----:B------:R2:W-:Y:S01]  /*02a0*/  STS [UR4], R2 ;  /* 0x00000002ff007988 */ /* 0x0005e20008000804 */
[----:B------:R-:W-:Y:S05]  /*02b0*/  BRA `(.L_x_2) ;  /* 0x0000000000107947 */ /* 0x000fea0003800000 */
.L_x_1:
[----:B------:R-:W-:Y:S01]  /*02c0*/  IMAD.MOV.U32 R3, RZ, RZ, -0x1 ;  /* 0xffffffffff037424 */ /* 0x000fe200078e00ff */
[----:B------:R-:W-:-:S04]  /*02d0*/  MOV R2, 0x300 ;  /* 0x0000030000027802 */ /* 0x000fc80000000f00 */
[----:B------:R2:W-:Y:S03]  /*02e0*/  STS [UR4], R3 ;  /* 0x00000003ff007988 */ /* 0x0005e60008000804 */
[----:B-12---:R-:W-:Y:S05]  /*02f0*/  CALL.REL.NOINC `($__internal_1_$__cuda_sm10x_tcgen05_guardrail_trap_phase_invalid_during_alloc) ;  /* 0x0000002400007944 */ /* 0x006fea0003c00000 */
.L_x_2:
[----:B------:R-:W-:Y:S05]  /*0300*/  WARPSYNC.ALL ;  /* 0x0000000000007948 */ /* 0x000fea0003800000 */
[----:B------:R-:W-:Y:S01]  /*0310*/  NOP ;  /* 0x0000000000007918 */ /* 0x000fe20000000000 */
.L_x_0:
[----:B------:R-:W3:Y:S08]  /*0320*/  S2UR UR4, SR_CgaCtaId ;  /* 0x00000000000479c3 */ /* 0x000ef00000008800 */
[----:B------:R-:W-:Y:S01]  /*0330*/  BAR.SYNC.DEFER_BLOCKING 0x0 ;  /* 0x0000000000007b1d */ /* 0x000fe20000010000 */
[----:B------:R-:W-:-:S05]  /*0340*/  LOP3.LUT R68, R0, 0xff, RZ, 0xc0, !PT ;  /* 0x000000ff00447812 */ /* 0x000fca00078ec0ff */
[----:B------:R-:W-:Y:S02]  /*0350*/  UMOV UR8, 0x400 ;  /* 0x0000040000087882 */ /* 0x000fe40000000000 */
[----:B------:R-:W4:Y:S08]  /*0360*/  LDC R10, c[0x0][0x3a0] ;  /* 0x0000e800ff0a7b82 */ /* 0x000f300000000800 */
[----:B------:R-:W5:Y:S01]  /*0370*/  S2UR UR30, SR_CTAID.Y ;  /* 0x00000000001e79c3 */ /* 0x000f620000002600 */
[----:B---3--:R-:W-:-:S09]  /*0380*/  ULEA UR8, UR4, UR8, 0x18 ;  /* 0x0000000804087291 */ /* 0x008fd2000f8ec0ff */
[----:B--2---:R-:W2:Y:S01]  /*0390*/  LDS R3, [UR8] ;  /* 0x00000008ff037984 */ /* 0x004ea20008000800 */
[----:B------:R-:W-:Y:S06]  /*03a0*/  BAR.SYNC.DEFER_BLOCKING 0x0 ;  /* 0x0000000000007b1d */ /* 0x000fec0000010000 */
[----:B------:R-:W-:Y:S05]  /*03b0*/  @P2 BRA `(.L_x_5) ;  /* 0x0000000000182947 */ /* 0x000fea0003800000 */
[----:B------:R-:W-:Y:S01]  /*03c0*/  ELECT P0, URZ, PT ;  /* 0x0000000000ff782f */ /* 0x000fe20003800000 */
[----:B------:R-:W-:Y:S01]  /*03d0*/  IMAD.MOV.U32 R2, RZ, RZ, 0x1 ;  /* 0x00000001ff027424 */ /* 0x000fe200078e00ff */
[----:B------:R-:W-:Y:S01]  /*03e0*/  UMOV UR5, 0x40 ;  /* 0x0000004000057882 */ /* 0x000fe20000000000 */
[----:B------:R-:W-:Y:S01]  /*03f0*/  UVIRTCOUNT.DEALLOC.SMPOOL 0x80 ;  /* 0x000000800000784c */ /* 0x000fe20000000000 */
[----:B------:R-:W-:-:S09]  /*0400*/  ULEA UR5, UR4, UR5, 0x18 ;  /* 0x0000000504057291 */ /* 0x000fd2000f8ec0ff */
[----:B------:R3:W-:Y:S03]  /*0410*/  @P0 STS.U8 [UR5], R2 ;  /* 0x00000002ff000988 */ /* 0x0007e60008000005 */
.L_x_5:
[----:B------:R-:W3:Y:S01]  /*0420*/  S2UR UR4, SR_CTAID.Z ;  /* 0x00000000000479c3 */ /* 0x000ee20000002700 */
[----:B------:R-:W5:Y:S01]  /*0430*/  LDCU UR5, c[0x0][0x370] ;  /* 0x00006e00ff0577ac */ /* 0x000f620008000800 */
[----:B------:R-:W-:Y:S01]  /*0440*/  ISETP.GE.U32.AND P0, PT, R68, 0x20, PT ;  /* 0x000000204400780c */ /* 0x000fe20003f06070 */
[----:B----4-:R-:W-:Y:S01]  /*0450*/  VIADD R5, R10, 0xffffffff ;  /* 0xffffffff0a057836 */ /* 0x010fe20000000000 */
[C---:B------:R-:W-:Y:S01]  /*0460*/  ISETP.NE.U32.AND P3, PT, R68.reuse, RZ, PT ;  /* 0x000000ff4400720c */ /* 0x040fe20003f65070 */
[----:B------:R-:W3:Y:S01]  /*0470*/  LDCU UR6, c[0x0][0x374] ;  /* 0x00006e80ff0677ac */ /* 0x000ee20008000800 */
[----:B------:R-:W-:Y:S01]  /*0480*/  LEA R4, R68, UR8, 0x2 ;  /* 0x0000000844047c11 */ /* 0x000fe2000f8e10ff */
[----:B------:R-:W-:Y:S01]  /*0490*/  BSSY.RECONVERGENT B0, `(.L_x_6) ;  /* 0x0000015000007945 */ /* 0x000fe20003800200 */
[----:B------:R-:W5:Y:S01]  /*04a0*/  S2UR UR11, SR_CTAID.X ;  /* 0x00000000000b79c3 */ /* 0x000f620000002500 */
[----:B------:R-:W4:Y:S01]  /*04b0*/  LDCU.64 UR14, c[0x0][0x3c0] ;  /* 0x00007800ff0e77ac */ /* 0x000f220008000a00 */
[----:B--2---:R-:W-:-:S05]  /*04c0*/  R2UR UR25, R3 ;  /* 0x00000000031972ca */ /* 0x004fca00000e0000 */
[----:B------:R2:W-:Y:S01]  /*04d0*/  @!P0 STS [R4], RZ ;  /* 0x000000ff04008388 */ /* 0x0005e20000000800 */
[----:B------:R-:W1:Y:S01]  /*04e0*/  LDC R6, c[0x0][0x398] ;  /* 0x0000e600ff067b82 */ /* 0x000e620000000800 */
[----:B------:R-:W-:Y:S02]  /*04f0*/  NOP ;  /* 0x0000000000007918 */ /* 0x000fe40000000000 */
[----:B------:R2:W-:Y:S01]  /*0500*/  @!P3 STS [UR8+0x20], R5 ;  /* 0x00002005ff00b988 */ /* 0x0005e20008000808 */
[----:B---3-5:R-:W-:-:S04]  /*0510*/  UIMAD UR4, UR4, UR6, UR30 ;  /* 0x00000006040472a4 */ /* 0x028fc8000f8e021e */
[----:B------:R-:W-:-:S04]  /*0520*/  UIMAD UR4, UR4, UR5, UR11 ;  /* 0x00000005040472a4 */ /* 0x000fc8000f8e020b */
[----:B------:R-:W-:-:S04]  /*0530*/  UIMAD UR4, UR4, 0x180, URZ ;  /* 0x00000180040478a4 */ /* 0x000fc8000f8e02ff */
[----:B----4-:R-:W-:Y:S01]  /*0540*/  UIADD3 UR6, UP0, UPT, UR4, UR14, URZ ;  /* 0x0000000e04067290 */ /* 0x010fe2000ff1e0ff */
[----:B-1----:R-:W-:-:S03]  /*0550*/  VIADD R6, R6, 0xffffffff ;  /* 0xffffffff06067836 */ /* 0x002fc60000000000 */
[----:B------:R-:W-:Y:S01]  /*0560*/  ULEA.HI.X.SX32 UR7, UR4, UR15, 0x1, UP0 ;  /* 0x0000000f04077291 */ /* 0x000fe200080f0eff */
[----:B--2---:R-:W-:Y:S11]  /*0570*/  @P3 BRA `(.L_x_7) ;  /* 0x0000000000183947 */ /* 0x004ff60003800000 */
[----:B------:R-:W1:Y:S01]  /*0580*/  LDS R2, [UR8+0x8] ;  /* 0x00000808ff027984 */ /* 0x000e620008000800 */
[----:B------:R-:W2:Y:S01]  /*0590*/  LDC.64 R8, c[0x0][0x380] ;  /* 0x0000e000ff087b82 */ /* 0x000ea20000000a00 */
[----:B------:R-:W-:Y:S02]  /*05a0*/  IMAD.MOV.U32 R3, RZ, RZ, 0x70 ;  /* 0x00000070ff037424 */ /* 0x000fe400078e00ff */
[----:B--2---:R2:W-:Y:S03]  /*05b0*/  STS.64 [UR8], R8 ;  /* 0x00000008ff007988 */ /* 0x0045e60008000a08 */
[----:B-1----:R-:W-:-:S05]  /*05c0*/  LOP3.LUT R2, R2, 0x10, R3, 0xd8, !PT ;  /* 0x0000001002027812 */ /* 0x002fca00078ed803 */
[----:B------:R2:W-:Y:S02]  /*05d0*/  STS [UR8+0x8], R2 ;  /* 0x00000802ff007988 */ /* 0x0005e40008000808 */
.L_x_7:
[----:B------:R-:W-:Y:S05]  /*05e0*/  BSYNC.RECONVERGENT B0 ;  /* 0x0000000000007941 */ /* 0x000fea0003800200 */
.L_x_6:
[----:B------:R-:W-:Y:S04]  /*05f0*/  BSSY.RECONVERGENT B0, `(.L_x_8) ;  /* 0x000000a000007945 */ /* 0x000fe80003800200 */
[----:B------:R-:W-:Y:S05]  /*0600*/  @P3 BRA `(.L_x_9) ;  /* 0x0000000000203947 */ /* 0x000fea0003800000 */
[----:B--2---:R-:W1:Y:S01]  /*0610*/  LDS R2, [UR8+0x34] ;  /* 0x00003408ff027984 */ /* 0x004e620008000800 */
[----:B------:R-:W-:Y:S02]  /*0620*/  IMAD.MOV.U32 R3, RZ, RZ, 0x7f000000 ;  /* 0x7f000000ff037424 */ /* 0x000fe400078e00ff */
[----:B------:R-:W-:Y:S01]  /*0630*/  @!P3 IMAD.MOV.U32 R7, RZ, RZ, 0x7f ;  /* 0x0000007fff07b424 */ /* 0x000fe200078e00ff */
[----:B------:R-:W2:Y:S02]  /*0640*/  @!P3 LDS R8, [UR8+0x38] ;  /* 0x00003808ff08b984 */ /* 0x000ea40008000800 */
[----:B-1----:R-:W-:Y:S02]  /*0650*/  LOP3.LUT R2, R2, 0xff000000, R3, 0xb8, !PT ;  /* 0xff00000002027812 */ /* 0x002fe400078eb803 */
[----:B--2---:R-:W-:-:S03]  /*0660*/  @!P3 LOP3.LUT R3, R8, 0xff, R7, 0xb8, !PT ;  /* 0x000000ff0803b812 */ /* 0x004fc600078eb807 */
[----:B------:R1:W-:Y:S04]  /*0670*/  STS [UR8+0x34], R2 ;  /* 0x00003402ff007988 */ /* 0x0003e80008000808 */
[----:B------:R1:W-:Y:S02]  /*0680*/  @!P3 STS [UR8+0x38], R3 ;  /* 0x00003803ff00b988 */ /* 0x0003e40008000808 */
.L_x_9:
[----:B------:R-:W-:Y:S05]  /*0690*/  BSYNC.RECONVERGENT B0 ;  /* 0x0000000000007941 */ /* 0x000fea0003800200 */
.L_x_8:
[----:B------:R-:W-:Y:S04]  /*06a0*/  BSSY.RECONVERGENT B0, `(.L_x_10) ;  /* 0x000000a000007945 */ /* 0x000fe80003800200 */
[----:B------:R-:W-:Y:S05]  /*06b0*/  @P3 BRA `(.L_x_11) ;  /* 0x0000000000203947 */ /* 0x000fea0003800000 */
[----:B-12---:R-:W1:Y:S01]  /*06c0*/  LDS R2, [UR8+0x1c] ;  /* 0x00001c08ff027984 */ /* 0x006e620008000800 */
[----:B------:R-:W2:Y:S03]  /*06d0*/  LDC.64 R8, c[0x0][0x3a8] ;  /* 0x0000ea00ff087b82 */ /* 0x000ea60000000a00 */
[----:B------:R3:W-:Y:S01]  /*06e0*/  STS [UR8+0x24], R6 ;  /* 0x00002406ff007988 */ /* 0x0007e20008000808 */
[--C-:B--2---:R-:W-:Y:S02]  /*06f0*/  SHF.R.U32.HI R7, RZ, 0x4, R9.reuse ;  /* 0x00000004ff077819 */ /* 0x104fe40000011609 */
[----:B------:R-:W-:-:S05]  /*0700*/  SHF.R.U64 R3, R8, 0x4, R9 ;  /* 0x0000000408037819 */ /* 0x000fca0000001209 */
[----:B------:R3:W-:Y:S01]  /*0710*/  STS [UR8+0xc], R3 ;  /* 0x00000c03ff007988 */ /* 0x0007e20008000808 */
[----:B-1----:R-:W-:-:S05]  /*0720*/  LOP3.LUT R2, R2, 0xf, R7, 0xb8, !PT ;  /* 0x0000000f02027812 */ /* 0x002fca00078eb807 */
[----:B------:R3:W-:Y:S02]  /*0730*/  STS [UR8+0x1c], R2 ;  /* 0x00001c02ff007988 */ /* 0x0007e40008000808 */
.L_x_11:
[----:B------:R-:W-:Y:S05]  /*0740*/  BSYNC.RECONVERGENT B0 ;  /* 0x0000000000007941 */ /* 0x000fea0003800200 */
.L_x_10:
[----:B------:R-:W-:Y:S04]  /*0750*/  BSSY.RECONVERGENT B1, `(.L_x_12) ;  /* 0x000001d000017945 */ /* 0x000fe80003800200 */
[----:B------:R-:W-:Y:S04]  /*0760*/  BSSY.RELIABLE B0, `(.L_x_13) ;  /* 0x0000018000007945 */ /* 0x000fe80003800100 */
[----:B------:R-:W-:Y:S05]  /*0770*/  @P3 BRA `(.L_x_14) ;  /* 0x00000000001c3947 */ /* 0x000fea0003800000 */
[----:B-123--:R-:W1:Y:S02]  /*0780*/  LDS R2, [UR8+0x34] ;  /* 0x00003408ff027984 */ /* 0x00ee640008000800 */
[----:B-1----:R-:W-:-:S05]  /*0790*/  LOP3.LUT R2, R2, 0x7, RZ, 0xb8, !PT ;  /* 0x0000000702027812 */ /* 0x002fca00078eb8ff */
[----:B------:R1:W-:Y:S01]  /*07a0*/  STS [UR8+0x34], R2 ;  /* 0x00003402ff007988 */ /* 0x0003e20008000808 */
[----:B------:R-:W-:Y:S05]  /*07b0*/  @P3 BRA `(.L_x_15) ;  /* 0x00000000001c3947 */ /* 0x000fea0003800000 */
[----:B-1----:R-:W1:Y:S02]  /*07c0*/  LDS R2, [UR8+0x34] ;  /* 0x00003408ff027984 */ /* 0x002e640008000800 */
[----:B-1----:R-:W-:-:S05]  /*07d0*/  LOP3.LUT R2, R2, 0x38, RZ, 0xb8, !PT ;  /* 0x0000003802027812 */ /* 0x002fca00078eb8ff */
[----:B------:R4:W-:Y:S02]  /*07e0*/  STS [UR8+0x34], R2 ;  /* 0x00003402ff007988 */ /* 0x0009e40008000808 */
.L_x_14:
[----:B------:R-:W-:Y:S05]  /*07f0*/  @P3 BRA `(.L_x_16) ;  /* 0x00000000001c3947 */ /* 0x000fea0003800000 */
[----:B-1234-:R-:W1:Y:S02]  /*0800*/  LDS R2, [UR8+0x8] ;  /* 0x00000808ff027984 */ /* 0x01ee640008000800 */
[----:B-1----:R-:W-:-:S05]  /*0810*/  LOP3.LUT R2, R2, 0x780, RZ, 0xb8, !PT ;  /* 0x0000078002027812 */ /* 0x002fca00078eb8ff */
[----:B------:R2:W-:Y:S02]  /*0820*/  STS [UR8+0x8], R2 ;  /* 0x00000802ff007988 */ /* 0x0005e40008000808 */
.L_x_15:
[----:B------:R-:W-:Y:S05]  /*0830*/  @P3 BRA `(.L_x_17) ;  /* 0x0000000000283947 */ /* 0x000fea0003800000 */
[----:B-12---:R-:W1:Y:S02]  /*0840*/  LDS R2, [UR8+0x8] ;  /* 0x00000808ff027984 */ /* 0x006e640008000800 */
[----:B-1----:R-:W-:-:S05]  /*0850*/  LOP3.LUT R2, R2, 0x1800, RZ, 0xb8, !PT ;  /* 0x0000180002027812 */ /* 0x002fca00078eb8ff */
[----:B------:R5:W-:Y:S02]  /*0860*/  STS [UR8+0x8], R2 ;  /* 0x00000802ff007988 */ /* 0x000be40008000808 */
.L_x_16:
[----:B------:R-:W-:Y:S05]  /*0870*/  @P3 BREAK.RELIABLE B0 ;  /* 0x0000000000003942 */ /* 0x000fea0003800100 */
[----:B------:R-:W-:Y:S05]  /*0880*/  @P3 BRA `(.L_x_18) ;  /* 0x0000000000243947 */ /* 0x000fea0003800000 */
[----:B-1-3--:R-:W1:Y:S01]  /*0890*/  LDS R3, [UR8+0x8] ;  /* 0x00000808ff037984 */ /* 0x00ae620008000800 */
[----:B--2-45:R-:W-:-:S05]  /*08a0*/  IMAD.MOV.U32 R2, RZ, RZ, 0x6000 ;  /* 0x00006000ff027424 */ /* 0x034fca00078e00ff */
[----:B-1----:R-:W-:-:S04]  /*08b0*/  LOP3.LUT R2, R3, 0x6000, R2, 0xd8, !PT ;  /* 0x0000600003027812 */ /* 0x002fc800078ed802 */
[----:B------:R-:W-:-:S05]  /*08c0*/  LOP3.LUT R2, R2, 0x400000, RZ, 0xb8, !PT ;  /* 0x0040000002027812 */ /* 0x000fca00078eb8ff */
[----:B------:R3:W-:Y:S02]  /*08d0*/  STS [UR8+0x8], R2 ;  /* 0x00000802ff007988 */ /* 0x0007e40008000808 */
.L_x_17:
[----:B------:R-:W-:Y:S05]  /*08e0*/  BSYNC.RELIABLE B0 ;  /* 0x0000000000007941 */ /* 0x000fea0003800100 */
.L_x_13:
[----:B-123--:R-:W1:Y:S02]  /*08f0*/  @!P3 LDS R2, [UR8+0x8] ;  /* 0x00000808ff02b984 */ /* 0x00ee640008000800 */
[----:B-1----:R-:W-:-:S05]  /*0900*/  @!P3 LOP3.LUT R2, R2, 0x8000, RZ, 0xb8, !PT ;  /* 0x000080000202b812 */ /* 0x002fca00078eb8ff */
[----:B------:R1:W-:Y:S02]  /*0910*/  @!P3 STS [UR8+0x8], R2 ;  /* 0x00000802ff00b988 */ /* 0x0003e40008000808 */
.L_x_18:
[----:B------:R-:W-:Y:S05]  /*0920*/  BSYNC.RECONVERGENT B1 ;  /* 0x0000000000017941 */ /* 0x000fea0003800200 */
.L_x_12:
[----:B------:R-:W-:Y:S05]  /*0930*/  WARPSYNC.ALL ;  /* 0x0000000000007948 */ /* 0x000fea0003800000 */
[----:B------:R-:W-:Y:S01]  /*0940*/  NOP ;  /* 0x0000000000007918 */ /* 0x000fe20000000000 */
[----:B------:R-:W1:Y:S02]  /*0950*/  LDC R7, c[0x0][0x39c] ;  /* 0x0000e700ff077b82 */ /* 0x000e640000000800 */
[----:B-1----:R-:W-:Y:S01]  /*0960*/  VIADD R7, R7, 0xffffffff ;  /* 0xffffffff07077836 */ /* 0x002fe20000000000 */
[----:B------:R-:W-:Y:S06]  /*0970*/  @P0 BRA `(.L_x_19) ;  /* 0x0000000000300947 */ /* 0x000fec0003800000 */
[----:B--2345:R-:W1:Y:S01]  /*0980*/  S2R R2, SR_LANEID ;  /* 0x0000000000027919 */ /* 0x03ce620000000000 */
[----:B------:R-:W-:Y:S05]  /*0990*/  WARPSYNC.ALL ;  /* 0x0000000000007948 */ /* 0x000fea0003800000 */
[----:B------:R-:W-:Y:S01]  /*09a0*/  NOP ;  /* 0x0000000000007918 */ /* 0x000fe20000000000 */
[----:B-1----:R-:W-:-:S05]  /*09b0*/  IMAD.SHL.U32 R8, R2, 0x4, RZ ;  /* 0x0000000402087824 */ /* 0x002fca00078e00ff */
[----:B------:R-:W1:Y:S01]  /*09c0*/  LDS R9, [R8+UR8] ;  /* 0x0000000808097984 */ /* 0x000e620008000800 */
[----:B------:R-:W-:-:S05]  /*09d0*/  IADD3 R2, P1, PT, R8, UR6, RZ ;  /* 0x0000000608027c10 */ /* 0x000fca000ff3e0ff */
[----:B------:R-:W-:-:S05]  /*09e0*/  IMAD.X R3, RZ, RZ, UR7, P1 ;  /* 0x00000007ff037e24 */ /* 0x000fca00088e06ff */
[----:B-1----:R1:W2:Y:S01]  /*09f0*/  ATOMG.E.EXCH.STRONG.GPU PT, RZ, [R2], R9 ;  /* 0x0000000902ff73a8 */ /* 0x0022a200041ee100 */
[----:B------:R-:W-:-:S04]  /*0a00*/  DEPBAR {5,4,3,2,1,0} ;  /* 0x0000003f0000791a */ /* 0x000fc80000000000 */
[----:B------:R-:W3:Y:S02]  /*0a10*/  CCTL.E.C.LDCU.IV.DEEP [UR6] ;  /* 0x0000000006007540 */ /* 0x000ee40009c08000 */
[----:B---3--:R1:W-:Y:S01]  /*0a20*/  UTMACCTL.IV [UR6] ;  /* 0x00000000060079b9 */ /* 0x0083e20008000000 */
[----:B------:R-:W-:Y:S01]  /*0a30*/  NOP ;  /* 0x0000000000007918 */ /* 0x000fe20000000000 */
.L_x_19:
[----:B------:R-:W-:Y:S05]  /*0a40*/  @P0 BRA `(.L_x_20) ;  /* 0x00000000000c0947 */ /* 0x000fea0003800000 */
[----:B------:R0:W-:Y:S01]  /*0a50*/  UTMACMDFLUSH ;  /* 0x00000000000079b7 */ /* 0x0001e20000000000 */
[----:B------:R-:W-:Y:S05]  /*0a60*/  @P0 BRA `(.L_x_20) ;  /* 0x0000000000040947 */ /* 0x000fea0003800000 */
[----:B------:R-:W-:-:S04]  /*0a70*/  DEPBAR.LE SB0, 0x0 ;  /* 0x000080000000791a */ /* 0x000fc80000000000 */
.L_x_20:
[----:B------:R-:W-:Y:S05]  /*0a80*/  WARPSYNC.ALL ;  /* 0x0000000000007948 */ /* 0x000fea0003800000 */
[----:B------:R-:W-:Y:S01]  /*0a90*/  NOP ;  /* 0x0000000000007918 */ /* 0x000fe20000000000 */
[----:B--2---:R-:W-:Y:S06]  /*0aa0*/  BAR.SYNC.DEFER_BLOCKING 0x0 ;  /* 0x0000000000007b1d */ /* 0x004fec0000010000 */
[----:B------:R-:W-:Y:S02]  /*0ab0*/  BSSY.RECONVERGENT B1, `(.L_x_21) ;  /* 0x000000b000017945 */ /* 0x000fe40003800200 */
[----:B------:R-:W-:Y:S06]  /*0ac0*/  BAR.SYNC.DEFER_BLOCKING 0x0 ;  /* 0x0000000000007b1d */ /* 0x000fec0000010000 */
[----:B------:R2:W-:Y:S01]  /*0ad0*/  @!P0 STS [R4], RZ ;  /* 0x000000ff04008388 */ /* 0x0005e20000000800 */
[----:B------:R-:W-:Y:S01]  /*0ae0*/  NOP ;  /* 0x0000000000007918 */ /* 0x000fe20000000000 */
[----:B------:R-:W-:Y:S05]  /*0af0*/  @P3 BRA `(.L_x_22) ;  /* 0x0000000000183947 */ /* 0x000fea0003800000 */
[----:B-1-345:R-:W1:Y:S01]  /*0b00*/  LDS R2, [UR8+0x8] ;  /* 0x00000808ff027984 */ /* 0x03ae620008000800 */
[----:B------:R-:W3:Y:S01]  /*0b10*/  LDC.64 R8, c[0x0][0x388] ;  /* 0x0000e200ff087b82 */ /* 0x000ee20000000a00 */
[----:B------:R-:W-:Y:S02]  /*0b20*/  IMAD.MOV.U32 R3, RZ, RZ, 0x70 ;  /* 0x00000070ff037424 */ /* 0x000fe400078e00ff */
[----:B---3--:R3:W-:Y:S03]  /*0b30*/  STS.64 [UR8], R8 ;  /* 0x00000008ff007988 */ /* 0x0087e60008000a08 */
[----:B-1----:R-:W-:-:S05]  /*0b40*/  LOP3.LUT R2, R2, 0x10, R3, 0xd8, !PT ;  /* 0x0000001002027812 */ /* 0x002fca00078ed803 */
[----:B------:R3:W-:Y:S02]  /*0b50*/  STS [UR8+0x8], R2 ;  /* 0x00000802ff007988 */ /* 0x0007e40008000808 */
.L_x_22:
[----:B-1----:R-:W-:Y:S05]  /*0b60*/  BSYNC.RECONVERGENT B1 ;  /* 0x0000000000017941 */ /* 0x002fea0003800200 */
.L_x_21:
[----:B------:R-:W-:Y:S04]  /*0b70*/  BSSY.RECONVERGENT B1, `(.L_x_23) ;  /* 0x000000a000017945 */ /* 0x000fe80003800200 */
[----:B------:R-:W-:Y:S05]  /*0b80*/  @P3 BRA `(.L_x_24) ;  /* 0x0000000000203947 */ /* 0x000fea0003800000 */
[----:B---345:R-:W1:Y:S01]  /*0b90*/  LDS R2, [UR8+0x34] ;  /* 0x00003408ff027984 */ /* 0x038e620008000800 */
[----:B------:R-:W-:Y:S02]  /*0ba0*/  IMAD.MOV.U32 R9, RZ, RZ, 0x7f000000 ;  /* 0x7f000000ff097424 */ /* 0x000fe400078e00ff */
[----:B------:R-:W-:Y:S01]  /*0bb0*/  @!P3 IMAD.MOV.U32 R8, RZ, RZ, 0x7f ;  /* 0x0000007fff08b424 */ /* 0x000fe200078e00ff */
[----:B------:R-:W3:Y:S02]  /*0bc0*/  @!P3 LDS R3, [UR8+0x38] ;  /* 0x00003808ff03b984 */ /* 0x000ee40008000800 */
[----:B-1----:R-:W-:Y:S02]  /*0bd0*/  LOP3.LUT R2, R2, 0xff000000, R9, 0xb8, !PT ;  /* 0xff00000002027812 */ /* 0x002fe400078eb809 */
[----:B---3--:R-:W-:-:S03]  /*0be0*/  @!P3 LOP3.LUT R3, R3, 0xff, R8, 0xb8, !PT ;  /* 0x000000ff0303b812 */ /* 0x008fc600078eb808 */
[----:B------:R1:W-:Y:S04]  /*0bf0*/  STS [UR8+0x34], R2 ;  /* 0x00003402ff007988 */ /* 0x0003e80008000808 */
[----:B------:R1:W-:Y:S02]  /*0c00*/  @!P3 STS [UR8+0x38], R3 ;  /* 0x00003803ff00b988 */ /* 0x0003e40008000808 */
.L_x_24:
[----:B------:R-:W-:Y:S05]  /*0c10*/  BSYNC.RECONVERGENT B1 ;  /* 0x0000000000017941 */ /* 0x000fea0003800200 */
.L_x_23:
[----:B------:R-:W-:Y:S04]  /*0c20*/  BSSY.RECONVERGENT B1, `(.L_x_25) ;  /* 0x0000004000017945 */ /* 0x000fe80003800200 */
[----:B------:R-:W-:Y:S05]  /*0c30*/  @P3 BRA `(.L_x_26) ;  /* 0x0000000000083947 */ /* 0x000fea0003800000 */
[----:B------:R1:W-:Y:S04]  /*0c40*/  STS [UR8+0x24], R5 ;  /* 0x00002405ff007988 */ /* 0x0003e80008000808 */
[----:B------:R1:W-:Y:S02]  /*0c50*/  STS [UR8+0x20], R7 ;  /* 0x00002007ff007988 */ /* 0x0003e40008000808 */
.L_x_26:
[----:B------:R-:W-:Y:S05]  /*0c60*/  BSYNC.RECONVERGENT B1 ;  /* 0x0000000000017941 */ /* 0x000fea0003800200 */
.L_x_25:
[----:B------:R-:W-:Y:S04]  /*0c70*/  BSSY.RECONVERGENT B2, `(.L_x_27) ;  /* 0x0000025000027945 */ /* 0x000fe80003800200 */
[----:B------:R-:W-:Y:S04]  /*0c80*/  BSSY.RELIABLE B1, `(.L_x_28) ;  /* 0x0000020000017945 */ /* 0x000fe80003800100 */
[----:B------:R-:W-:Y:S05]  /*0c90*/  @P3 BRA `(.L_x_29) ;  /* 0x00000000002c3947 */ /* 0x000fea0003800000 */
[----:B-1-345:R-:W1:Y:S01]  /*0ca0*/  LDS R2, [UR8+0x1c] ;  /* 0x00001c08ff027984 */ /* 0x03ae620008000800 */
[----:B------:R-:W3:Y:S02]  /*0cb0*/  LDC.64 R8, c[0x0][0x3b0] ;  /* 0x0000ec00ff087b82 */ /* 0x000ee40000000a00 */
[--C-:B---3--:R-:W-:Y:S02]  /*0cc0*/  SHF.R.U32.HI R5, RZ, 0x4, R9.reuse ;  /* 0x00000004ff057819 */ /* 0x108fe40000011609 */
[----:B------:R-:W-:-:S05]  /*0cd0*/  SHF.R.U64 R3, R8, 0x4, R9 ;  /* 0x0000000408037819 */ /* 0x000fca0000001209 */
[----:B------:R3:W-:Y:S01]  /*0ce0*/  STS [UR8+0xc], R3 ;  /* 0x00000c03ff007988 */ /* 0x0007e20008000808 */
[----:B-1----:R-:W-:-:S05]  /*0cf0*/  LOP3.LUT R2, R2, 0xf, R5, 0xb8, !PT ;  /* 0x0000000f02027812 */ /* 0x002fca00078eb805 */
[----:B------:R3:W-:Y:S01]  /*0d00*/  STS [UR8+0x1c], R2 ;  /* 0x00001c02ff007988 */ /* 0x0007e20008000808 */
[----:B------:R-:W-:Y:S05]  /*0d10*/  @P3 BRA `(.L_x_30) ;  /* 0x00000000001c3947 */ /* 0x000fea0003800000 */
[----:B---3--:R-:W1:Y:S02]  /*0d20*/  LDS R2, [UR8+0x34] ;  /* 0x00003408ff027984 */ /* 0x008e640008000800 */
[----:B-1----:R-:W-:-:S05]  /*0d30*/  LOP3.LUT R2, R2, 0x7, RZ, 0xb8, !PT ;  /* 0x0000000702027812 */ /* 0x002fca00078eb8ff */
[----:B------:R1:W-:Y:S02]  /*0d40*/  STS [UR8+0x34], R2 ;  /* 0x00003402ff007988 */ /* 0x0003e40008000808 */
.L_x_29:
[----:B------:R-:W-:Y:S05]  /*0d50*/  @P3 BRA `(.L_x_31) ;  /* 0x00000000001c3947 */ /* 0x000fea0003800000 */
[----:B-1-345:R-:W1:Y:S02]  /*0d60*/  LDS R2, [UR8+0x34] ;  /* 0x00003408ff027984 */ /* 0x03ae640008000800 */
[----:B-1----:R-:W-:-:S05]  /*0d70*/  LOP3.LUT R2, R2, 0x38, RZ, 0xb8, !PT ;  /* 0x0000003802027812 */ /* 0x002fca00078eb8ff */
[----:B------:R1:W-:Y:S02]  /*0d80*/  STS [UR8+0x34], R2 ;  /* 0x00003402ff007988 */ /* 0x0003e40008000808 */
.L_x_30:
[----:B------:R-:W-:Y:S05]  /*0d90*/  @P3 BRA `(.L_x_32) ;  /* 0x00000000001c3947 */ /* 0x000fea0003800000 */
[----:B-1-3--:R-:W1:Y:S02]  /*0da0*/  LDS R2, [UR8+0x8] ;  /* 0x00000808ff027984 */ /* 0x00ae640008000800 */
[----:B-1----:R-:W-:-:S05]  /*0db0*/  LOP3.LUT R2, R2, 0x780, RZ, 0xb8, !PT ;  /* 0x0000078002027812 */ /* 0x002fca00078eb8ff */
[----:B------:R1:W-:Y:S02]  /*0dc0*/  STS [UR8+0x8], R2 ;  /* 0x00000802ff007988 */ /* 0x0003e40008000808 */
.L_x_31:
[----:B------:R-:W-:Y:S05]  /*0dd0*/  @P3 BRA `(.L_x_33) ;  /* 0x0000000000283947 */ /* 0x000fea0003800000 */
[----:B-1-345:R-:W1:Y:S02]  /*0de0*/  LDS R2, [UR8+0x8] ;  /* 0x00000808ff027984 */ /* 0x03ae640008000800 */
[----:B-1----:R-:W-:-:S05]  /*0df0*/  LOP3.LUT R2, R2, 0x1800, RZ, 0xb8, !PT ;  /* 0x0000180002027812 */ /* 0x002fca00078eb8ff */
[----:B------:R4:W-:Y:S02]  /*0e00*/  STS [UR8+0x8], R2 ;  /* 0x00000802ff007988 */ /* 0x0009e40008000808 */
.L_x_32:
[----:B------:R-:W-:Y:S05]  /*0e10*/  @P3 BREAK.RELIABLE B1 ;  /* 0x0000000000013942 */ /* 0x000fea0003800100 */
[----:B------:R-:W-:Y:S05]  /*0e20*/  @P3 BRA `(.L_x_34) ;  /* 0x0000000000243947 */ /* 0x000fea0003800000 */
[----:B-1-34-:R-:W1:Y:S01]  /*0e30*/  LDS R2, [UR8+0x8] ;  /* 0x00000808ff027984 */ /* 0x01ae620008000800 */
[----:B------:R-:W-:-:S05]  /*0e40*/  IMAD.MOV.U32 R3, RZ, RZ, 0x6000 ;  /* 0x00006000ff037424 */ /* 0x000fca00078e00ff */
[----:B-1----:R-:W-:-:S04]  /*0e50*/  LOP3.LUT R2, R2, 0x6000, R3, 0xd8, !PT ;  /* 0x0000600002027812 */ /* 0x002fc800078ed803 */
[----:B------:R-:W-:-:S05]  /*0e60*/  LOP3.LUT R2, R2, 0x400000, RZ, 0xb8, !PT ;  /* 0x0040000002027812 */ /* 0x000fca00078eb8ff */
[----:B------:R1:W-:Y:S02]  /*0e70*/  STS [UR8+0x8], R2 ;  /* 0x00000802ff007988 */ /* 0x0003e40008000808 */
.L_x_33:
[----:B------:R-:W-:Y:S05]  /*0e80*/  BSYNC.RELIABLE B1 ;  /* 0x0000000000017941 */ /* 0x000fea0003800100 */
.L_x_28:
[----:B-1-345:R-:W1:Y:S02]  /*0e90*/  @!P3 LDS R2, [UR8+0x8] ;  /* 0x00000808ff02b984 */ /* 0x03ae640008000800 */
[----:B-1----:R-:W-:-:S05]  /*0ea0*/  @!P3 LOP3.LUT R2, R2, 0x8000, RZ, 0xb8, !PT ;  /* 0x000080000202b812 */ /* 0x002fca00078eb8ff */
[----:B------:R5:W-:Y:S02]  /*0eb0*/  @!P3 STS [UR8+0x8], R2 ;  /* 0x00000802ff00b988 */ /* 0x000be40008000808 */
.L_x_34:
[----:B------:R-:W-:Y:S05]  /*0ec0*/  BSYNC.RECONVERGENT B2 ;  /* 0x0000000000027941 */ /* 0x000fea0003800200 */
.L_x_27:
[----:B------:R-:W-:Y:S05]  /*0ed0*/  WARPSYNC.ALL ;  /* 0x0000000000007948 */ /* 0x000fea0003800000 */
[----:B------:R-:W-:Y:S01]  /*0ee0*/  NOP ;  /* 0x0000000000007918 */ /* 0x000fe20000000000 */
[----:B------:R-:W-:-:S04]  /*0ef0*/  UIADD3 UR5, UPT, UPT, UR4, 0x80, URZ ;  /* 0x0000008004057890 */ /* 0x000fc8000fffe0ff */
[----:B------:R-:W-:-:S04]  /*0f00*/  UIADD3 UR12, UP0, UPT, UR5, UR14, URZ ;  /* 0x0000000e050c7290 */ /* 0x000fc8000ff1e0ff */
[----:B------:R-:W-:Y:S01]  /*0f10*/  ULEA.HI.X.SX32 UR13, UR5, UR15, 0x1, UP0 ;  /* 0x0000000f050d7291 */ /* 0x000fe200080f0eff */
[----:B------:R-:W-:Y:S11]  /*0f20*/  @P0 BRA `(.L_x_35) ;  /* 0x0000000000300947 */ /* 0x000ff60003800000 */
[----:B-1-345:R-:W1:Y:S01]  /*0f30*/  S2R R2, SR_LANEID ;  /* 0x0000000000027919 */ /* 0x03ae620000000000 */
[----:B------:R-:W-:Y:S05]  /*0f40*/  WARPSYNC.ALL ;  /* 0x0000000000007948 */ /* 0x000fea0003800000 */
[----:B------:R-:W-:Y:S01]  /*0f50*/  NOP ;  /* 0x0000000000007918 */ /* 0x000fe20000000000 */
[----:B-1----:R-:W-:-:S05]  /*0f60*/  IMAD.SHL.U32 R8, R2, 0x4, RZ ;  /* 0x0000000402087824 */ /* 0x002fca00078e00ff */
[----:B------:R-:W1:Y:S01]  /*0f70*/  LDS R5, [R8+UR8] ;  /* 0x0000000808057984 */ /* 0x000e620008000800 */
[----:B------:R-:W-:-:S05]  /*0f80*/  IADD3 R2, P1, PT, R8, UR12, RZ ;  /* 0x0000000c08027c10 */ /* 0x000fca000ff3e0ff */
[----:B------:R-:W-:-:S05]  /*0f90*/  IMAD.X R3, RZ, RZ, UR13, P1 ;  /* 0x0000000dff037e24 */ /* 0x000fca00088e06ff */
[----:B-1----:R1:W3:Y:S01]  /*0fa0*/  ATOMG.E.EXCH.STRONG.GPU PT, RZ, [R2], R5 ;  /* 0x0000000502ff73a8 */ /* 0x0022e200041ee100 */
[----:B------:R-:W-:-:S04]  /*0fb0*/  DEPBAR {5,4,3,2,1,0} ;  /* 0x0000003f0000791a */ /* 0x000fc80000000000 */
[----:B------:R-:W4:Y:S02]  /*0fc0*/  CCTL.E.C.LDCU.IV.DEEP [UR12] ;  /* 0x000000000c007540 */ /* 0x000f240009c08000 */
[----:B----4-:R1:W-:Y:S01]  /*0fd0*/  UTMACCTL.IV [UR12] ;  /* 0x000000000c0079b9 */ /* 0x0103e20008000000 */
[----:B------:R-:W-:Y:S01]  /*0fe0*/  NOP ;  /* 0x0000000000007918 */ /* 0x000fe20000000000 */
.L_x_35:
[----:B------:R-:W-:Y:S05]  /*0ff0*/  @P0 BRA `(.L_x_36) ;  /* 0x00000000000c0947 */ /* 0x000fea0003800000 */
[----:B------:R0:W-:Y:S01]  /*1000*/  UTMACMDFLUSH ;  /* 0x00000000000079b7 */ /* 0x0001e20000000000 */
[----:B------:R-:W-:Y:S05]  /*1010*/  @P0 BRA `(.L_x_36) ;  /* 0x0000000000040947 */ /* 0x000fea0003800000 */
[----:B------:R-:W-:-:S04]  /*1020*/  DEPBAR.LE SB0, 0x0 ;  /* 0x000080000000791a */ /* 0x000fc80000000000 */
.L_x_36:
[----:B------:R-:W-:Y:S05]  /*1030*/  WARPSYNC.ALL ;  /* 0x0000000000007948 */ /* 0x000fea0003800000 */
[----:B------:R-:W-:Y:S01]  /*1040*/  NOP ;  /* 0x0000000000007918 */ /* 0x000fe20000000000 */
[----:B---3--:R-:W-:Y:S06]  /*1050*/  BAR.SYNC.DEFER_BLOCKING 0x0 ;  /* 0x0000000000007b1d */ /* 0x008fec0000010000 */
[----:B------:R-:W-:Y:S02]  /*1060*/  BSSY.RECONVERGENT B2, `(.L_x_37) ;  /* 0x000000b000027945 */ /* 0x000fe40003800200 */
[----:B------:R-:W-:Y:S06]  /*1070*/  BAR.SYNC.DEFER_BLOCKING 0x0 ;  /* 0x0000000000007b1d */ /* 0x000fec0000010000 */
[----:B------:R3:W-:Y:S01]  /*1080*/  @!P0 STS [R4], RZ ;  /* 0x000000ff04008388 */ /* 0x0007e20000000800 */
[----:B------:R-:W-:Y:S01]  /*1090*/  NOP ;  /* 0x0000000000007918 */ /* 0x000fe20000000000 */
[----:B------:R-:W-:Y:S05]  /*10a0*/  @P3 BRA `(.L_x_38) ;  /* 0x0000000000183947 */ /* 0x000fea0003800000 */
[----:B-1--45:R-:W1:Y:S01]  /*10b0*/  LDS R2, [UR8+0x8] ;  /* 0x00000808ff027984 */ /* 0x032e620008000800 */
[----:B--23--:R-:W2:Y:S01]  /*10c0*/  LDC.64 R4, c[0x0][0x390] ;  /* 0x0000e400ff047b82 */ /* 0x00cea20000000a00 */
[----:B------:R-:W-:Y:S02]  /*10d0*/  IMAD.MOV.U32 R3, RZ, RZ, 0x70 ;  /* 0x00000070ff037424 */ /* 0x000fe400078e00ff */
[----:B--2---:R2:W-:Y:S03]  /*10e0*/  STS.64 [UR8], R4 ;  /* 0x00000004ff007988 */ /* 0x0045e60008000a08 */
[----:B-1----:R-:W-:-:S05]  /*10f0*/  LOP3.LUT R2, R2, 0x10, R3, 0xd8, !PT ;  /* 0x0000001002027812 */ /* 0x002fca00078ed803 */
[----:B------:R2:W-:Y:S02]  /*1100*/  STS [UR8+0x8], R2 ;  /* 0x00000802ff007988 */ /* 0x0005e40008000808 */
.L_x_38:
[----:B-1----:R-:W-:Y:S05]  /*1110*/  BSYNC.RECONVERGENT B2 ;  /* 0x0000000000027941 */ /* 0x002fea0003800200 */
.L_x_37:
[----:B------:R-:W-:Y:S04]  /*1120*/  BSSY.RECONVERGENT B3, `(.L_x_39) ;  /* 0x0000033000037945 */ /* 0x000fe80003800200 */
[----:B------:R-:W-:Y:S04]  /*1130*/  BSSY.RELIABLE B2, `(.L_x_40) ;  /* 0x000002e000027945 */ /* 0x000fe80003800100 */
[----:B------:R-:W-:Y:S05]  /*1140*/  @P3 BRA `(.L_x_41) ;  /* 0x0000000000243947 */ /* 0x000fea0003800000 */
[----:B--2-45:R-:W1:Y:S01]  /*1150*/  LDS R2, [UR8+0x34] ;  /* 0x00003408ff027984 */ /* 0x034e620008000800 */
[----:B------:R-:W-:-:S05]  /*1160*/  IMAD.MOV.U32 R3, RZ, RZ, 0x7f000000 ;  /* 0x7f000000ff037424 */ /* 0x000fca00078e00ff */
[----:B-1----:R-:W-:-:S05]  /*1170*/  LOP3.LUT R2, R2, 0xff000000, R3, 0xb8, !PT ;  /* 0xff00000002027812 */ /* 0x002fca00078eb803 */
[----:B------:R1:W-:Y:S01]  /*1180*/  STS [UR8+0x34], R2 ;  /* 0x00003402ff007988 */ /* 0x0003e20008000808 */
[----:B------:R-:W-:Y:S05]  /*1190*/  @P3 BRA `(.L_x_42) ;  /* 0x0000000000183947 */ /* 0x000fea0003800000 */
[----:B-1----:R-:W1:Y:S01]  /*11a0*/  LDS R2, [UR8+0x38] ;  /* 0x00003808ff027984 */ /* 0x002e620008000800 */
[----:B------:R-:W-:-:S05]  /*11b0*/  IMAD.MOV.U32 R3, RZ, RZ, 0x7f ;  /* 0x0000007fff037424 */ /* 0x000fca00078e00ff */
[----:B-1----:R-:W-:-:S05]  /*11c0*/  LOP3.LUT R2, R2, 0xff, R3, 0xb8, !PT ;  /* 0x000000ff02027812 */ /* 0x002fca00078eb803 */
[----:B------:R1:W-:Y:S02]  /*11d0*/  STS [UR8+0x38], R2 ;  /* 0x00003802ff007988 */ /* 0x0003e40008000808 */
.L_x_41:
[----:B------:R-:W-:Y:S05]  /*11e0*/  @P3 BRA `(.L_x_43) ;  /* 0x00000000000c3947 */ /* 0x000fea0003800000 */
[----:B------:R1:W-:Y:S02]  /*11f0*/  STS [UR8+0x20], R7 ;  /* 0x00002007ff007988 */ /* 0x0003e40008000808 */
.L_x_42:
[----:B------:R-:W-:Y:S05]  /*1200*/  @P3 BRA `(.L_x_44) ;  /* 0x0000000000243947 */ /* 0x000fea0003800000 */
[----:B------:R1:W-:Y:S02]  /*1210*/  STS [UR8+0x24], R6 ;  /* 0x00002406ff007988 */ /* 0x0003e40008000808 */
.L_x_43:
[----:B------:R-:W-:Y:S05]  /*1220*/  @P3 BRA `(.L_x_45) ;  /* 0x00000000002c3947 */ /* 0x000fea0003800000 */
[----:B-12-45:R-:W1:Y:S01]  /*1230*/  LDS R2, [UR8+0x1c] ;  /* 0x00001c08ff027984 */ /* 0x036e620008000800 */
[----:B------:R-:W2:Y:S02]  /*1240*/  LDC.64 R6, c[0x0][0x3b8] ;  /* 0x0000ee00ff067b82 */ /* 0x000ea40000000a00 */
[--C-:B--2---:R-:W-:Y:S02]  /*1250*/  SHF.R.U32.HI R5, RZ, 0x4, R7.reuse ;  /* 0x00000004ff057819 */ /* 0x104fe40000011607 */
[----:B------:R-:W-:-:S05]  /*1260*/  SHF.R.U64 R3, R6, 0x4, R7 ;  /* 0x0000000406037819 */ /* 0x000fca0000001207 */
[----:B------:R2:W-:Y:S01]  /*1270*/  STS [UR8+0xc], R3 ;  /* 0x00000c03ff007988 */ /* 0x0005e20008000808 */
[----:B-1----:R-:W-:-:S05]  /*1280*/  LOP3.LUT R2, R2, 0xf, R5, 0xb8, !PT ;  /* 0x0000000f02027812 */ /* 0x002fca00078eb805 */
[----:B------:R2:W-:Y:S02]  /*1290*/  STS [UR8+0x1c], R2 ;  /* 0x00001c02ff007988 */ /* 0x0005e40008000808 */
.L_x_44:
[----:B------:R-:W-:Y:S05]  /*12a0*/  @P3 BRA `(.L_x_46) ;  /* 0x00000000001c3947 */ /* 0x000fea0003800000 */
[----:B-12-45:R-:W1:Y:S02]  /*12b0*/  LDS R2, [UR8+0x34] ;  /* 0x00003408ff027984 */ /* 0x036e640008000800 */
[----:B-1----:R-:W-:-:S05]  /*12c0*/  LOP3.LUT R2, R2, 0x7, RZ, 0xb8, !PT ;  /* 0x0000000702027812 */ /* 0x002fca00078eb8ff */
[----:B------:R1:W-:Y:S02]  /*12d0*/  STS [UR8+0x34], R2 ;  /* 0x00003402ff007988 */ /* 0x0003e40008000808 */
.L_x_45:
[----:B------:R-:W-:Y:S05]  /*12e0*/  @P3 BRA `(.L_x_47) ;  /* 0x00000000001c3947 */ /* 0x000fea0003800000 */
[----:B-12-45:R-:W1:Y:S02]  /*12f0*/  LDS R2, [UR8+0x34] ;  /* 0x00003408ff027984 */ /* 0x036e640008000800 */
[----:B-1----:R-:W-:-:S05]  /*1300*/  LOP3.LUT R2, R2, 0x38, RZ, 0xb8, !PT ;  /* 0x0000003802027812 */ /* 0x002fca00078eb8ff */
[----:B------:R1:W-:Y:S02]  /*1310*/  STS [UR8+0x34], R2 ;  /* 0x00003402ff007988 */ /* 0x0003e40008000808 */
.L_x_46:
[----:B------:R-:W-:Y:S05]  /*1320*/  @P3 BRA `(.L_x_48) ;  /* 0x00000000001c3947 */ /* 0x000fea0003800000 */
[----:B-12-45:R-:W1:Y:S02]  /*1330*/  LDS R2, [UR8+0x8] ;  /* 0x00000808ff027984 */ /* 0x036e640008000800 */
[----:B-1----:R-:W-:-:S05]  /*1340*/  LOP3.LUT R2, R2, 0x780, RZ, 0xb8, !PT ;  /* 0x0000078002027812 */ /* 0x002fca00078eb8ff */
[----:B------:R1:W-:Y:S02]  /*1350*/  STS [UR8+0x8], R2 ;  /* 0x00000802ff007988 */ /* 0x0003e40008000808 */
.L_x_47:
[----:B------:R-:W-:Y:S05]  /*1360*/  @P3 BRA `(.L_x_49) ;  /* 0x0000000000283947 */ /* 0x000fea0003800000 */
[----:B-12-45:R-:W1:Y:S02]  /*1370*/  LDS R2, [UR8+0x8] ;  /* 0x00000808ff027984 */ /* 0x036e640008000800 */
[----:B-1----:R-:W-:-:S05]  /*1380*/  LOP3.LUT R2, R2, 0x1800, RZ, 0xb8, !PT ;  /* 0x0000180002027812 */ /* 0x002fca00078eb8ff */
[----:B------:R1:W-:Y:S02]  /*1390*/  STS [UR8+0x8], R2 ;  /* 0x00000802ff007988 */ /* 0x0003e40008000808 */
.L_x_48:
[----:B------:R-:W-:Y:S05]  /*13a0*/  @P3 BREAK.RELIABLE B2 ;  /* 0x0000000000023942 */ /* 0x000fea0003800100 */
[----:B------:R-:W-:Y:S05]  /*13b0*/  @P3 BRA `(.L_x_50) ;  /* 0x0000000000243947 */ /* 0x000fea0003800000 */
[----:B-12-45:R-:W1:Y:S01]  /*13c0*/  LDS R2, [UR8+0x8] ;  /* 0x00000808ff027984 */ /* 0x036e620008000800 */
[----:B------:R-:W-:-:S05]  /*13d0*/  IMAD.MOV.U32 R3, RZ, RZ, 0x6000 ;  /* 0x00006000ff037424 */ /* 0x000fca00078e00ff */
[----:B-1----:R-:W-:-:S04]  /*13e0*/  LOP3.LUT R2, R2, 0x6000, R3, 0xd8, !PT ;  /* 0x0000600002027812 */ /* 0x002fc800078ed803 */
[----:B------:R-:W-:-:S05]  /*13f0*/  LOP3.LUT R2, R2, 0x400000, RZ, 0xb8, !PT ;  /* 0x0040000002027812 */ /* 0x000fca00078eb8ff */
[----:B------:R1:W-:Y:S02]  /*1400*/  STS [UR8+0x8], R2 ;  /* 0x00000802ff007988 */ /* 0x0003e40008000808 */
.L_x_49:
[----:B------:R-:W-:Y:S05]  /*1410*/  BSYNC.RELIABLE B2 ;  /* 0x0000000000027941 */ /* 0x000fea0003800100 */
.L_x_40:
[----:B-12-45:R-:W1:Y:S02]  /*1420*/  @!P3 LDS R2, [UR8+0x8] ;  /* 0x00000808ff02b984 */ /* 0x036e640008000800 */
[----:B-1----:R-:W-:-:S05]  /*1430*/  @!P3 LOP3.LUT R2, R2, 0x8000, RZ, 0xb8, !PT ;  /* 0x000080000202b812 */ /* 0x002fca00078eb8ff */
[----:B------:R1:W-:Y:S02]  /*1440*/  @!P3 STS [UR8+0x8], R2 ;  /* 0x00000802ff00b988 */ /* 0x0003e40008000808 */
.L_x_50:
[----:B------:R-:W-:Y:S05]  /*1450*/  BSYNC.RECONVERGENT B3 ;  /* 0x0000000000037941 */ /* 0x000fea0003800200 */
.L_x_39:
        /* <DEDUP_REMOVED lines=9> */
[----:B-1-3--:R-:W-:-:S05]  /*14f0*/  IMAD.SHL.U32 R4, R2, 0x4, RZ ;  /* 0x0000000402047824 */ /* 0x00afca00078e00ff */
        /* <DEDUP_REMOVED lines=8> */
.L_x_51:
[----:B------:R-:W-:Y:S05]  /*1580*/  @P0 BRA `(.L_x_52) ;  /* 0x00000000000c0947 */ /* 0x000fea0003800000 */
[----:B------:R0:W-:Y:S01]  /*1590*/  UTMACMDFLUSH ;  /* 0x00000000000079b7 */ /* 0x0001e20000000000 */
[----:B------:R-:W-:Y:S05]  /*15a0*/  @P0 BRA `(.L_x_52) ;  /* 0x0000000000040947 */ /* 0x000fea0003800000 */
[----:B------:R-:W-:-:S04]  /*15b0*/  DEPBAR.LE SB0, 0x0 ;  /* 0x000080000000791a */ /* 0x000fc80000000000 */
.L_x_52:
[----:B------:R-:W-:Y:S05]  /*15c0*/  WARPSYNC.ALL ;  /* 0x0000000000007948 */ /* 0x000fea0003800000 */
[----:B------:R-:W-:Y:S01]  /*15d0*/  NOP ;  /* 0x0000000000007918 */ /* 0x000fe20000000000 */
[----:B--2---:R-:W-:Y:S01]  /*15e0*/  BAR.SYNC.DEFER_BLOCKING 0x0 ;  /* 0x0000000000007b1d */ /* 0x004fe20000010000 */
[----:B------:R-:W-:Y:S01]  /*15f0*/  ISETP.GE.AND P0, PT, R10, 0x1, PT ;  /* 0x000000010a00780c */ /* 0x000fe20003f06270 */
[----:B------:R-:W-:Y:S01]  /*1600*/  USHF.L.U32 UR11, UR11, 0x7, URZ ;  /* 0x000000070b0b7899 */ /* 0x000fe200080006ff */
[----:B-1--45:R-:W-:Y:S01]  /*1610*/  SHF.R.U32.HI R2, RZ, 0x5, R0 ;  /* 0x00000005ff027819 */ /* 0x032fe20000011600 */
[----:B------:R-:W-:-:S02]  /*1620*/  USHF.L.U32 UR30, UR30, 0x7, URZ ;  /* 0x000000071e1e7899 */ /* 0x000fc400080006ff */
[----:B------:R-:W-:Y:S01]  /*1630*/  VOTEU.ALL UP0, P3 ;  /* 0x0000000000ff7886 */ /* 0x000fe20001800000 */
[----:B------:R-:W-:Y:S01]  /*1640*/  UMOV UR4, 0x1 ;  /* 0x0000000100047882 */ /* 0x000fe20000000000 */
[----:B------:R-:W-:Y:S01]  /*1650*/  VOTEU.ALL UP1, P3 ;  /* 0x0000000000ff7886 */ /* 0x000fe20001820000 */
[----:B------:R-:W-:Y:S02]  /*1660*/  R2UR UR24, R2 ;  /* 0x00000000021872ca */ /* 0x000fe400000e0000 */
[----:B------:R-:W-:-:S04]  /*1670*/  @!UP0 UIADD3 UR16, UPT, UPT, -UR4, 0x100000, URZ ;  /* 0x0010000004108890 */ /* 0x000fc8000fffe1ff */
[----:B------:R-:W-:Y:S02]  /*1680*/  @!UP0 USHF.L.U32 UR17, UR16, 0xb, URZ ;  /* 0x0000000b10118899 */ /* 0x000fe400080006ff */
[----:B------:R-:W-:Y:S02]  /*1690*/  @!UP0 USHF.L.U32 UR16, UR16, 0x1, URZ ;  /* 0x0000000110108899 */ /* 0x000fe400080006ff */
[----:B------:R-:W-:-:S04]  /*16a0*/  @!UP0 UIADD3 UR4, UPT, UPT, -UR4, 0x100000, URZ ;  /* 0x0010000004048890 */ /* 0x000fc8000fffe1ff */
[----:B------:R-:W-:Y:S02]  /*16b0*/  @!UP0 USHF.L.U32 UR5, UR4, 0xb, URZ ;  /* 0x0000000b04058899 */ /* 0x000fe400080006ff */
[----:B------:R-:W-:Y:S01]  /*16c0*/  @!UP0 USHF.L.U32 UR4, UR4, 0x1, URZ ;  /* 0x0000000104048899 */ /* 0x000fe200080006ff */
[----:B------:R-:W-:Y:S01]  /*16d0*/  VOTEU.ALL UP0, P3 ;  /* 0x0000000000ff7886 */ /* 0x000fe20001800000 */
[----:B------:R-:W1:Y:S04]  /*16e0*/  FENCE.VIEW.ASYNC.S ;  /* 0x00000000000073c6 */ /* 0x000e680000000000 */
[----:B-1----:R1:W2:Y:S06]  /*16f0*/  @!UP0 SYNCS.EXCH.64 URZ, [UR8+0x8000], UR16 ;  /* 0x0080001008ff85b2 */ /* 0x0022ac0008000100 */
[----:B------:R1:W4:Y:S01]  /*1700*/  @!UP1 SYNCS.EXCH.64 URZ, [UR8+0x8010], UR4 ;  /* 0x0080100408ff95b2 */ /* 0x0003220008000100 */
[----:B------:R-:W-:Y:S05]  /*1710*/  @!P0 BRA `(.L_x_53) ;  /* 0x0000000400f08947 */ /* 0x000fea0003800000 */
[----:B--2-4-:R-:W-:Y:S01]  /*1720*/  BAR.SYNC.DEFER_BLOCKING 0x0 ;  /* 0x0000000000007b1d */ /* 0x014fe20000010000 */
[----:B------:R-:W-:Y:S01]  /*1730*/  @!P3 IMAD.MOV.U32 R2, RZ, RZ, 0x8000 ;  /* 0x00008000ff02b424 */ /* 0x000fe200078e00ff */
[----:B------:R-:W-:Y:S02]  /*1740*/  ELECT P1, URZ, PT ;  /* 0x0000000000ff782f */ /* 0x000fe40003820000 */
[----:B------:R-:W-:Y:S02]  /*1750*/  ELECT P0, URZ, PT ;  /* 0x0000000000ff782f */ /* 0x000fe40003800000 */
[C---:B------:R-:W-:Y:S01]  /*1760*/  ISETP.LT.U32.AND P1, PT, R68.reuse, 0x20, P1 ;  /* 0x000000204400780c */ /* 0x040fe20000f21070 */
[----:B------:R-:W-:Y:S01]  /*1770*/  UIADD3 UR28, UPT, UPT, UR8, 0x4000, URZ ;  /* 0x00004000081c7890 */ /* 0x000fe2000fffe0ff */
[----:B------:R-:W-:Y:S01]  /*1780*/  ISETP.LT.U32.AND P0, PT, R68, 0x20, P0 ;  /* 0x000000204400780c */ /* 0x000fe20000701070 */
[----:B-1----:R-:W-:Y:S02]  /*1790*/  USHF.R.U32.HI UR16, URZ, 0x4, UR8 ;  /* 0x00000004ff107899 */ /* 0x002fe40008011608 */
[----:B------:R-:W-:-:S02]  /*17a0*/  USHF.R.U32.HI UR18, URZ, 0x4, UR28 ;  /* 0x00000004ff127899 */ /* 0x000fc4000801161c */
[----:B------:R-:W-:Y:S02]  /*17b0*/  USGXT.U32 UR16, UR16, 0xe ;  /* 0x0000000e1010789a */ /* 0x000fe40008000000 */
[----:B------:R-:W-:Y:S01]  /*17c0*/  USGXT.U32 UR18, UR18, 0xe ;  /* 0x0000000e1212789a */ /* 0x000fe20008000000 */
[----:B------:R-:W-:Y:S01]  /*17d0*/  UMOV UR4, URZ ;  /* 0x000000ff00047c82 */ /* 0x000fe20008000000 */
[----:B------:R-:W-:Y:S02]  /*17e0*/  UMOV UR17, 0x40004040 ;  /* 0x4000404000117882 */ /* 0x000fe40000000000 */
[----:B------:R-:W-:Y:S01]  /*17f0*/  VOTEU.ANY UP0, P1 ;  /* 0x0000000000ff7886 */ /* 0x000fe20000800100 */
[----:B------:R-:W-:Y:S01]  /*1800*/  VOTEU.ANY UP2, P1 ;  /* 0x0000000000ff7886 */ /* 0x000fe20000840100 */
[----:B------:R-:W-:Y:S01]  /*1810*/  VOTEU.ANY UP1, P0 ;  /* 0x0000000000ff7886 */ /* 0x000fe20000020100 */
[----:B------:R-:W-:Y:S01]  /*1820*/  VOTEU.ANY UP3, P0 ;  /* 0x0000000000ff7886 */ /* 0x000fe20000060100 */
[----:B------:R-:W-:Y:S01]  /*1830*/  UMOV UR19, 0x40004040 ;  /* 0x4000404000137882 */ /* 0x000fe20000000000 */
[----:B------:R1:W-:Y:S01]  /*1840*/  @!P3 SYNCS.ARRIVE.TRANS64 RZ, [UR8+0x8000], R2 ;  /* 0x00800002ffffb9a7 */ /* 0x0003e20008000008 */
[----:B------:R2:W-:Y:S06]  /*1850*/  MEMBAR.ALL.CTA ;  /* 0x0000000000007992 */ /* 0x0005ec0000008000 */
[----:B--2---:R-:W2:Y:S01]  /*1860*/  FENCE.VIEW.ASYNC.S ;  /* 0x00000000000073c6 */ /* 0x004ea20000000000 */
[----:B------:R-:W-:Y:S01]  /*1870*/  @UP0 UIADD3 UR9, UPT, UPT, UR8, 0x8000, URZ ;  /* 0x0000800008090890 */ /* 0x000fe2000fffe0ff */
[----:B------:R-:W-:Y:S01]  /*1880*/  @UP0 UMOV UR10, URZ ;  /* 0x000000ff000a0c82 */ /* 0x000fe20008000000 */
[----:B------:R-:W-:Y:S01]  /*1890*/  @UP1 UIADD3 UR29, UPT, UPT, UR8, 0x8000, URZ ;  /* 0x00008000081d1890 */ /* 0x000fe2000fffe0ff */
[----:B------:R-:W-:Y:S01]  /*18a0*/  @UP1 UMOV UR31, URZ ;  /* 0x000000ff001f1c82 */ /* 0x000fe20008000000 */
[----:B------:R-:W-:-:S02]  /*18b0*/  UIADD3 UR22, UP0, UPT, UR16, 0x2, URZ ;  /* 0x0000000210167890 */ /* 0x000fc4000ff1e0ff */
[----:B------:R-:W-:Y:S02]  /*18c0*/  UIADD3 UR20, UP1, UPT, UR18, 0x100, URZ ;  /* 0x0000010012147890 */ /* 0x000fe4000ff3e0ff */
[----:B------:R-:W-:Y:S02]  /*18d0*/  UIADD3.X UR23, UPT, UPT, UR4, 0x40004040, URZ, UP0, !UPT ;  /* 0x4000404004177890 */ /* 0x000fe400087fe4ff */
[----:B------:R-:W-:Y:S02]  /*18e0*/  UIADD3.X UR21, UPT, UPT, UR4, 0x40004040, URZ, UP1, !UPT ;  /* 0x4000404004157890 */ /* 0x000fe40008ffe4ff */
[----:B------:R-:W-:Y:S02]  /*18f0*/  UIADD3.64 UR26, UPT, UPT, UR22, 0x2, URZ ;  /* 0x00000002161a7897 */ /* 0x000fe4000fffe0ff */
[----:B------:R-:W-:Y:S02]  /*1900*/  UIADD3.64 UR34, UPT, UPT, UR22, 0x4, URZ ;  /* 0x0000000416227897 */ /* 0x000fe4000fffe0ff */
[----:B------:R-:W-:-:S02]  /*1910*/  UIADD3.64 UR32, UPT, UPT, UR20, 0x100, URZ ;  /* 0x0000010014207897 */ /* 0x000fc4000fffe0ff */
[----:B------:R-:W-:Y:S02]  /*1920*/  UIADD3.64 UR36, UPT, UPT, UR20, 0x200, URZ ;  /* 0x0000020014247897 */ /* 0x000fe4000fffe0ff */
[----:B------:R-:W-:Y:S01]  /*1930*/  UISETP.NE.U32.AND UP0, UPT, UR24, URZ, UPT ;  /* 0x000000ff1800728c */ /* 0x000fe2000bf05070 */
[----:B--2---:R-:W-:Y:S06]  /*1940*/  BAR.SYNC.DEFER_BLOCKING 0x0 ;  /* 0x0000000000007b1d */ /* 0x004fec0000010000 */
[----:B------:R1:W-:Y:S02]  /*1950*/  @UP2 UTMALDG.2D [UR8], [UR6] ;  /* 0x00000008060025b4 */ /* 0x0003e40008008000 */
[----:B------:R-:W-:Y:S06]  /*1960*/  BAR.SYNC.DEFER_BLOCKING 0x0 ;  /* 0x0000000000007b1d */ /* 0x000fec0000010000 */
[----:B------:R1:W-:Y:S02]  /*1970*/  @UP3 UTMALDG.2D [UR28], [UR12] ;  /* 0x0000001c0c0035b4 */ /* 0x0003e40008008000 */
[----:B------:R-:W-:Y:S06]  /*1980*/  BAR.SYNC.DEFER_BLOCKING 0x0 ;  /* 0x0000000000007b1d */ /* 0x000fec0000010000 */
[----:B------:R-:W2:Y:S02]  /*1990*/  SYNCS.PHASECHK.TRANS64.TRYWAIT P0, [UR8+0x8000], RZ ;  /* 0x008000ffff0075a7 */ /* 0x000ea40008001108 */
[----:B-12---:R-:W-:Y:S05]  /*19a0*/  @!P0 BRA `(.L_x_54) ;  /* 0x0000000c00188947 */ /* 0x006fea0003800000 */
.L_x_66:
[----:B------:R-:W-:Y:S05]  /*19b0*/  BRA.U UP0, `(.L_x_55) ;  /* 0x0000000100347547 */ /* 0x000fea000b800000 */
[----:B------:R-:W-:Y:S01]  /*19c0*/  UMOV UR4, 0x0 ;  /* 0x0000000000047882 */ /* 0x000fe20000000000 */
[----:B------:R-:W-:Y:S01]  /*19d0*/  UMOV UR5, 0x8210010 ;  /* 0x0821001000057882 */ /* 0x000fe20000000000 */
[----:B------:R-:W-:Y:S01]  /*19e0*/  UMOV UR28, 0x0 ;  /* 0x00000000001c7882 */ /* 0x000fe20000000000 */
[----:B------:R-:W-:Y:S01]  /*19f0*/  UMOV UR29, 0x8210010 ;  /* 0x08210010001d7882 */ /* 0x000fe20000000000 */
[----:B------:R-:W-:Y:S01]  /*1a00*/  UMOV UR38, 0x0 ;  /* 0x0000000000267882 */ /* 0x000fe20000000000 */
[----:B------:R-:W-:Y:S01]  /*1a10*/  UMOV UR39, 0x8210010 ;  /* 0x0821001000277882 */ /* 0x000fe20000000000 */
[----:B------:R1:W-:Y:S01]  /*1a20*/  UTCQMMA gdesc[UR16], gdesc[UR18], tmem[UR25], tmem[UR4], idesc[UR5], !UPT ;  /* 0x00ff0412100075ea */ /* 0x0003e2000f800319 */
[----:B------:R-:W-:Y:S01]  /*1a30*/  UMOV UR40, 0x0 ;  /* 0x0000000000287882 */ /* 0x000fe20000000000 */
[----:B------:R-:W-:Y:S01]  /*1a40*/  UMOV UR41, 0x8210010 ;  /* 0x0821001000297882 */ /* 0x000fe20000000000 */
[----:B------:R1:W-:Y:S01]  /*1a50*/  UTCQMMA gdesc[UR22], gdesc[UR20], tmem[UR25], tmem[UR28], idesc[UR29], UPT ;  /* 0x00ff1c14160075ea */ /* 0x0003e2000b800319 */
[----:B------:R1:W-:Y:S01]  /*1a60*/  UTCQMMA gdesc[UR26], gdesc[UR32], tmem[UR25], tmem[UR38], idesc[UR39], UPT ;  /* 0x00ff26201a0075ea */ /* 0x0003e2000b800319 */
[----:B------:R1:W-:Y:S01]  /*1a70*/  UTCQMMA gdesc[UR34], gdesc[UR36], tmem[UR25], tmem[UR40], idesc[UR41], UPT ;  /* 0x00ff2824220075ea */ /* 0x0003e2000b800319 */
[----:B------:R-:W-:Y:S01]  /*1a80*/  NOP ;  /* 0x0000000000007918 */ /* 0x000fe20000000000 */
.L_x_55:
[----:B------:R-:W-:Y:S01]  /*1a90*/  ELECT P0, URZ, PT ;  /* 0x0000000000ff782f */ /* 0x000fe20003800000 */
[----:B-1----:R-:W-:-:S03]  /*1aa0*/  UIADD3 UR4, UPT, UPT, UR8, 0x8010, URZ ;  /* 0x0000801008047890 */ /* 0x002fc6000fffe0ff */
[----:B------:R-:W-:Y:S01]  /*1ab0*/  ISETP.LT.U32.AND P0, PT, R68, 0x20, P0 ;  /* 0x000000204400780c */ /* 0x000fe20000701070 */
[----:B------:R-:W-:-:S12]  /*1ac0*/  UMOV UR5, URZ ;  /* 0x000000ff00057c82 */ /* 0x000fd80008000000 */
[----:B------:R-:W-:Y:S01]  /*1ad0*/  VOTEU.ANY UP0, P0 ;  /* 0x0000000000ff7886 */ /* 0x000fe20000000100 */
[----:B------:R-:W-:Y:S01]  /*1ae0*/  VOTEU.ANY UP1, P0 ;  /* 0x0000000000ff7886 */ /* 0x000fe20000020100 */
[----:B------:R-:W-:-:S03]  /*1af0*/  ISETP.GE.U32.AND P0, PT, R10, 0x81, PT ;  /* 0x000000810a00780c */ /* 0x000fc60003f06070 */
[----:B------:R-:W-:Y:S02]  /*1b00*/  @UP0 UMOV UR9, UR4 ;  /* 0x0000000400090c82 */ /* 0x000fe40008000000 */
[----:B------:R1:W-:Y:S01]  /*1b10*/  @UP1 UTCBAR [UR9], URZ ;  /* 0x000000ff090013e9 */ /* 0x0003e200080000ff */
[----:B------:R-:W-:Y:S06]  /*1b20*/  BAR.SYNC.DEFER_BLOCKING 0x0 ;  /* 0x0000000000007b1d */ /* 0x000fec0000010000 */
[----:B------:R-:W2:Y:S02]  /*1b30*/  SYNCS.PHASECHK.TRANS64.TRYWAIT P1, [UR8+0x8010], RZ ;  /* 0x008010ffff0075a7 */ /* 0x000ea40008021108 */
[----:B-12---:R-:W-:Y:S05]  /*1b40*/  @!P1 BRA `(.L_x_56) ;  /* 0x0000000800bc9947 */ /* 0x006fea0003800000 */
.L_x_67:
[----:B------:R-:W-:Y:S05]  /*1b50*/  @!P0 BRA `(.L_x_53) ;  /* 0x0000000000e08947 */ /* 0x000fea0003800000 */
[----:B------:R-:W-:Y:S01]  /*1b60*/  IMAD.MOV.U32 R2, RZ, RZ, 0x1 ;  /* 0x00000001ff027424 */ /* 0x000fe200078e00ff */
[----:B------:R-:W1:Y:S01]  /*1b70*/  LDCU UR44, c[0x0][0x3a0] ;  /* 0x00007400ff2c77ac */ /* 0x000e620008000800 */
[----:B------:R-:W-:-:S05]  /*1b80*/  UMOV UR10, 0x80 ;  /* 0x00000080000a7882 */ /* 0x000fca0000000000 */
.L_x_60:
[----:B------:R-:W-:Y:S01]  /*1b90*/  BAR.SYNC.DEFER_BLOCKING 0x0 ;  /* 0x0000000000007b1d */ /* 0x000fe20000010000 */
[----:B------:R-:W-:Y:S01]  /*1ba0*/  @!P3 IMAD.MOV.U32 R3, RZ, RZ, 0x8000 ;  /* 0x00008000ff03b424 */ /* 0x000fe200078e00ff */
[----:B------:R-:W-:Y:S02]  /*1bb0*/  ELECT P1, URZ, PT ;  /* 0x0000000000ff782f */ /* 0x000fe40003820000 */
[----:B------:R-:W-:Y:S02]  /*1bc0*/  ELECT P0, URZ, PT ;  /* 0x0000000000ff782f */ /* 0x000fe40003800000 */
[C---:B------:R-:W-:Y:S01]  /*1bd0*/  ISETP.LT.U32.AND P1, PT, R68.reuse, 0x20, P1 ;  /* 0x000000204400780c */ /* 0x040fe20000f21070 */
[----:B------:R-:W-:Y:S01]  /*1be0*/  UMOV UR31, UR10 ;  /* 0x0000000a001f7c82 */ /* 0x000fe20008000000 */
[----:B------:R-:W-:-:S11]  /*1bf0*/  ISETP.LT.U32.AND P0, PT, R68, 0x20, P0 ;  /* 0x000000204400780c */ /* 0x000fd60000701070 */
[----:B------:R-:W-:Y:S02]  /*1c00*/  VOTEU.ANY UP0, P1 ;  /* 0x0000000000ff7886 */ /* 0x000fe40000800100 */
[----:B------:R-:W-:Y:S01]  /*1c10*/  VOTEU.ANY UP1, P0 ;  /* 0x0000000000ff7886 */ /* 0x000fe20000020100 */
[----:B--2---:R2:W-:Y:S01]  /*1c20*/  @!P3 SYNCS.ARRIVE.TRANS64 RZ, [UR8+0x8000], R3 ;  /* 0x00800003ffffb9a7 */ /* 0x0045e20008000008 */
[----:B------:R4:W-:Y:S06]  /*1c30*/  MEMBAR.ALL.CTA ;  /* 0x0000000000007992 */ /* 0x0009ec0000008000 */
[----:B----4-:R-:W4:Y:S01]  /*1c40*/  FENCE.VIEW.ASYNC.S ;  /* 0x00000000000073c6 */ /* 0x010f220000000000 */
[----:B------:R-:W-:Y:S01]  /*1c50*/  @UP0 UIADD3 UR9, UPT, UPT, UR8, 0x8000, URZ ;  /* 0x0000800008090890 */ /* 0x000fe2000fffe0ff */
[----:B----4-:R-:W-:Y:S01]  /*1c60*/  VOTEU.ANY UP0, P1 ;  /* 0x0000000000ff7886 */ /* 0x010fe20000800100 */
[----:B------:R-:W-:-:S02]  /*1c70*/  @UP1 UIADD3 UR28, UPT, UPT, UR8, 0x4000, URZ ;  /* 0x00004000081c1890 */ /* 0x000fc4000fffe0ff */
[----:B------:R-:W-:Y:S01]  /*1c80*/  @UP1 UIADD3 UR29, UPT, UPT, UR8, 0x8000, URZ ;  /* 0x00008000081d1890 */ /* 0x000fe2000fffe0ff */
[----:B--2---:R-:W-:Y:S01]  /*1c90*/  IMAD.U32 R3, R2, -0x80000000, RZ ;  /* 0x8000000002037824 */ /* 0x004fe200078e00ff */
[----:B------:R-:W-:Y:S01]  /*1ca0*/  VOTEU.ANY UP1, P0 ;  /* 0x0000000000ff7886 */ /* 0x000fe20000020100 */
[----:B------:R-:W-:Y:S06]  /*1cb0*/  BAR.SYNC.DEFER_BLOCKING 0x0 ;  /* 0x0000000000007b1d */ /* 0x000fec0000010000 */
[----:B------:R2:W-:Y:S01]  /*1cc0*/  @UP0 UTMALDG.2D [UR8], [UR6] ;  /* 0x00000008060005b4 */ /* 0x0005e20008008000 */
[----:B------:R-:W-:Y:S01]  /*1cd0*/  UISETP.NE.U32.AND UP0, UPT, UR24, URZ, UPT ;  /* 0x000000ff1800728c */ /* 0x000fe2000bf05070 */
[----:B------:R-:W-:Y:S06]  /*1ce0*/  BAR.SYNC.DEFER_BLOCKING 0x0 ;  /* 0x0000000000007b1d */ /* 0x000fec0000010000 */
[----:B------:R2:W-:Y:S02]  /*1cf0*/  @UP1 UTMALDG.2D [UR28], [UR12] ;  /* 0x0000001c0c0015b4 */ /* 0x0005e40008008000 */
[----:B------:R-:W-:Y:S06]  /*1d00*/  BAR.SYNC.DEFER_BLOCKING 0x0 ;  /* 0x0000000000007b1d */ /* 0x000fec0000010000 */
[----:B------:R-:W4:Y:S02]  /*1d10*/  SYNCS.PHASECHK.TRANS64.TRYWAIT P0, [UR8+0x8000], R3 ;  /* 0x00800003ff0075a7 */ /* 0x000f240008001108 */
[----:B--2-4-:R-:W-:Y:S05]  /*1d20*/  @!P0 BRA `(.L_x_57) ;  /* 0x0000000800508947 */ /* 0x014fea0003800000 */
.L_x_68:
[----:B------:R-:W-:Y:S05]  /*1d30*/  BRA.U UP0, `(.L_x_58) ;  /* 0x0000000100347547 */ /* 0x000fea000b800000 */
[----:B------:R-:W-:Y:S01]  /*1d40*/  UMOV UR28, 0x0 ;  /* 0x00000000001c7882 */ /* 0x000fe20000000000 */
[----:B------:R-:W-:Y:S01]  /*1d50*/  UMOV UR29, 0x8210010 ;  /* 0x08210010001d7882 */ /* 0x000fe20000000000 */
[----:B------:R-:W-:Y:S01]  /*1d60*/  UMOV UR38, 0x0 ;  /* 0x0000000000267882 */ /* 0x000fe20000000000 */
[----:B------:R-:W-:Y:S01]  /*1d70*/  UMOV UR39, 0x8210010 ;  /* 0x0821001000277882 */ /* 0x000fe20000000000 */
[----:B------:R-:W-:Y:S01]  /*1d80*/  UMOV UR40, 0x0 ;  /* 0x0000000000287882 */ /* 0x000fe20000000000 */
[----:B------:R-:W-:Y:S01]  /*1d90*/  UMOV UR41, 0x8210010 ;  /* 0x0821001000297882 */ /* 0x000fe20000000000 */
[----:B------:R2:W-:Y:S01]  /*1da0*/  UTCQMMA gdesc[UR16], gdesc[UR18], tmem[UR25], tmem[UR28], idesc[UR29], UPT ;  /* 0x00ff1c12100075ea */ /* 0x0005e2000b800319 */
[----:B------:R-:W-:Y:S01]  /*1db0*/  UMOV UR42, 0x0 ;  /* 0x00000000002a7882 */ /* 0x000fe20000000000 */
[----:B------:R-:W-:Y:S01]  /*1dc0*/  UMOV UR43, 0x8210010 ;  /* 0x08210010002b7882 */ /* 0x000fe20000000000 */
[----:B------:R2:W-:Y:S01]  /*1dd0*/  UTCQMMA gdesc[UR22], gdesc[UR20], tmem[UR25], tmem[UR38], idesc[UR39], UPT ;  /* 0x00ff2614160075ea */ /* 0x0005e2000b800319 */
[----:B------:R2:W-:Y:S01]  /*1de0*/  UTCQMMA gdesc[UR26], gdesc[UR32], tmem[UR25], tmem[UR40], idesc[UR41], UPT ;  /* 0x00ff28201a0075ea */ /* 0x0005e2000b800319 */
[----:B------:R2:W-:Y:S01]  /*1df0*/  UTCQMMA gdesc[UR34], gdesc[UR36], tmem[UR25], tmem[UR42], idesc[UR43], UPT ;  /* 0x00ff2a24220075ea */ /* 0x0005e2000b800319 */
[----:B------:R-:W-:Y:S01]  /*1e00*/  NOP ;  /* 0x0000000000007918 */ /* 0x000fe20000000000 */
.L_x_58:
[----:B------:R-:W-:-:S04]  /*1e10*/  ELECT P0, URZ, PT ;  /* 0x0000000000ff782f */ /* 0x000fc80003800000 */
[----:B------:R-:W-:-:S13]  /*1e20*/  ISETP.LT.U32.AND P0, PT, R68, 0x20, P0 ;  /* 0x000000204400780c */ /* 0x000fda0000701070 */
[----:B------:R-:W-:Y:S01]  /*1e30*/  VOTEU.ANY UP0, P0 ;  /* 0x0000000000ff7886 */ /* 0x000fe20000000100 */
[----:B------:R-:W-:-:S04]  /*1e40*/  VOTEU.ANY UP1, P0 ;  /* 0x0000000000ff7886 */ /* 0x000fc80000020100 */
[----:B------:R-:W-:Y:S02]  /*1e50*/  @UP0 UMOV UR9, UR4 ;  /* 0x0000000400090c82 */ /* 0x000fe40008000000 */
[----:B------:R4:W-:Y:S01]  /*1e60*/  @UP1 UTCBAR [UR9], URZ ;  /* 0x000000ff090013e9 */ /* 0x0009e200080000ff */
[----:B------:R-:W-:Y:S06]  /*1e70*/  BAR.SYNC.DEFER_BLOCKING 0x0 ;  /* 0x0000000000007b1d */ /* 0x000fec0000010000 */
[----:B------:R-:W5:Y:S02]  /*1e80*/  SYNCS.PHASECHK.TRANS64.TRYWAIT P0, [UR8+0x8010], R3 ;  /* 0x00801003ff0075a7 */ /* 0x000f640008001108 */
[----:B----45:R-:W-:Y:S05]  /*1e90*/  @!P0 BRA `(.L_x_59) ;  /* 0x0000000800008947 */ /* 0x030fea0003800000 */
.L_x_69:
[----:B------:R-:W-:Y:S01]  /*1ea0*/  UIADD3 UR10, UPT, UPT, UR10, 0x80, URZ ;  /* 0x000000800a0a7890 */ /* 0x000fe2000fffe0ff */
[----:B------:R-:W-:-:S03]  /*1eb0*/  LOP3.LUT R2, R2, 0x1, RZ, 0x3c, !PT ;  /* 0x0000000102027812 */ /* 0x000fc600078e3cff */
[----:B-1----:R-:W-:-:S09]  /*1ec0*/  UISETP.GE.AND UP0, UPT, UR10, UR44, UPT ;  /* 0x0000002c0a00728c */ /* 0x002fd2000bf06270 */
[----:B------:R-:W-:Y:S05]  /*1ed0*/  BRA.U !UP0, `(.L_x_60) ;  /* 0xfffffffd082c7547 */ /* 0x000fea000b83ffff */
.L_x_53:
[----:B--2-4-:R-:W-:Y:S06]  /*1ee0*/  BAR.SYNC.DEFER_BLOCKING 0x0 ;  /* 0x0000000000007b1d */ /* 0x014fec0000010000 */
[----:B------:R-:W-:Y:S04]  /*1ef0*/  BSSY.RECONVERGENT B3, `(.L_x_61) ;  /* 0x0000004000037945 */ /* 0x000fe80003800200 */
[----:B------:R-:W-:Y:S05]  /*1f00*/  @P3 BRA `(.L_x_62) ;  /* 0x0000000000083947 */ /* 0x000fea0003800000 */
[----:B------:R-:W2:Y:S02]  /*1f10*/  SYNCS.CCTL.IV [UR8+0x8000] ;  /* 0x00800000ff0079b1 */ /* 0x000ea40008000008 */
[----:B--2---:R-:W2:Y:S02]  /*1f20*/  SYNCS.CCTL.IV [UR8+0x8010] ;  /* 0x00801000ff0079b1 */ /* 0x004ea40008000008 */
.L_x_62:
[----:B-1----:R-:W-:Y:S05]  /*1f30*/  BSYNC.RECONVERGENT B3 ;  /* 0x0000000000037941 */ /* 0x002fea0003800200 */
.L_x_61:
[----:B------:R-:W-:Y:S01]  /*1f40*/  USHF.L.U32 UR4, UR24, 0x15, URZ ;  /* 0x0000001518047899 */ /* 0x000fe200080006ff */
[C---:B------:R-:W-:Y:S01]  /*1f50*/  IMAD.SHL.U32 R2, R0.reuse, 0x10, RZ ;  /* 0x0000001000027824 */ /* 0x040fe200078e00ff */
[----:B------:R-:W-:Y:S01]  /*1f60*/  USHF.L.U32 UR24, UR24, 0x4, URZ ;  /* 0x0000000418187899 */ /* 0x000fe200080006ff */
[----:B------:R-:W-:Y:S01]  /*1f70*/  SHF.R.U32.HI R3, RZ, 0x1, R0 ;  /* 0x00000001ff037819 */ /* 0x000fe20000011600 */
[----:B------:R-:W-:Y:S01]  /*1f80*/  ULOP3.LUT UR4, UR4, 0x600000, URZ, 0xc0, !UPT ;  /* 0x0060000004047892 */ /* 0x000fe2000f8ec0ff */
[----:B------:R-:W-:Y:S01]  /*1f90*/  IMAD.SHL.U32 R0, R0, 0x80, RZ ;  /* 0x0000008000007824 */ /* 0x000fe200078e00ff */
[----:B------:R-:W-:Y:S01]  /*1fa0*/  ULOP3.LUT UR24, UR24, 0x40, URZ, 0xc0, !UPT ;  /* 0x0000004018187892 */ /* 0x000fe2000f8ec0ff */
[----:B------:R-:W-:Y:S02]  /*1fb0*/  LOP3.LUT R2, R2, 0x70, RZ, 0xc0, !PT ;  /* 0x0000007002027812 */ /* 0x000fe400078ec0ff */
[----:B------:R-:W-:Y:S01]  /*1fc0*/  ELECT P0, URZ, PT ;  /* 0x0000000000ff782f */ /* 0x000fe20003800000 */
[----:B------:R-:W-:Y:S01]  /*1fd0*/  UIADD3 UR4, UPT, UPT, UR24, UR4, UR25 ;  /* 0x0000000418047290 */ /* 0x000fe2000fffe019 */
[----:B------:R-:W-:Y:S01]  /*1fe0*/  LOP3.LUT R3, R2, 0x40, R3, 0x78, !PT ;  /* 0x0000004002037812 */ /* 0x000fe200078e7803 */
[----:B------:R-:W-:Y:S01]  /*1ff0*/  UMOV UR9, UR30 ;  /* 0x0000001e00097c82 */ /* 0x000fe20008000000 */
[----:B------:R-:W-:Y:S01]  /*2000*/  ISETP.LT.U32.AND P0, PT, R68, 0x20, P0 ;  /* 0x000000204400780c */ /* 0x000fe20000701070 */
[----:B------:R-:W-:Y:S01]  /*2010*/  UMOV UR10, UR11 ;  /* 0x0000000b000a7c82 */ /* 0x000fe20008000000 */
[----:B------:R-:W-:-:S04]  /*2020*/  LOP3.LUT R0, R3, 0x3f80, R0, 0xf8, !PT ;  /* 0x00003f8003007812 */ /* 0x000fc800078ef800 */
[----:B---3--:R-:W1:Y:S01]  /*2030*/  LDTM.x64 R4, tmem[UR4] ;  /* 0x00000004000479ee */ /* 0x008e620008340000 */
[C---:B------:R-:W-:Y:S01]  /*2040*/  LOP3.LUT R2, R0.reuse, 0x10, RZ, 0x3c, !PT ;  /* 0x0000001000027812 */ /* 0x040fe200078e3cff */
[----:B------:R-:W-:Y:S01]  /*2050*/  NOP ;  /* 0x0000000000007918 */ /* 0x000fe20000000000 */
[----:B------:R-:W-:-:S04]  /*2060*/  LOP3.LUT R3, R0, 0x20, RZ, 0x3c, !PT ;  /* 0x0000002000037812 */ /* 0x000fc800078e3cff */
[----:B-1----:R-:W-:Y:S01]  /*2070*/  VOTEU.ANY UP1, P0 ;  /* 0x0000000000ff7886 */ /* 0x002fe20000020100 */
[----:B------:R-:W-:Y:S01]  /*2080*/  VOTEU.ANY UP0, P0 ;  /* 0x0000000000ff7886 */ /* 0x000fe20000000100 */
[----:B------:R-:W-:Y:S02]  /*2090*/  F2FP.SATFINITE.E4M3.F32.PACK_AB_MERGE_C R6, R7, R6, RZ ;  /* 0x000000060706723e */ /* 0x000fe400048070ff */
[----:B------:R-:W-:Y:S02]  /*20a0*/  F2FP.SATFINITE.E4M3.F32.PACK_AB_MERGE_C R10, R11, R10, RZ ;  /* 0x0000000a0b0a723e */ /* 0x000fe400048070ff */
[----:B------:R-:W-:Y:S02]  /*20b0*/  F2FP.SATFINITE.E4M3.F32.PACK_AB_MERGE_C R14, R15, R14, RZ ;  /* 0x0000000e0f0e723e */ /* 0x000fe400048070ff */
[----:B------:R-:W-:Y:S02]  /*20c0*/  F2FP.SATFINITE.E4M3.F32.PACK_AB_MERGE_C R7, R19, R18, RZ ;  /* 0x000000121307723e */ /* 0x000fe400048070ff */
[----:B------:R-:W-:-:S02]  /*20d0*/  F2FP.SATFINITE.E4M3.F32.PACK_AB_MERGE_C R22, R23, R22, RZ ;  /* 0x000000161716723e */ /* 0x000fc400048070ff */
[----:B------:R-:W-:Y:S02]  /*20e0*/  F2FP.SATFINITE.E4M3.F32.PACK_AB_MERGE_C R26, R27, R26, RZ ;  /* 0x0000001a1b1a723e */ /* 0x000fe400048070ff */
        /* <DEDUP_REMOVED lines=10> */
[----:B------:R-:W-:-:S02]  /*2190*/  F2FP.SATFINITE.E4M3.F32.PACK_AB_MERGE_C R4, R5, R4, R6 ;  /* 0x000000040504723e */ /* 0x000fc40004807006 */
[----:B------:R-:W-:Y:S02]  /*21a0*/  F2FP.SATFINITE.E4M3.F32.PACK_AB_MERGE_C R5, R9, R8, R10 ;  /* 0x000000080905723e */ /* 0x000fe4000480700a */
[----:B------:R-:W-:Y:S02]  /*21b0*/  F2FP.SATFINITE.E4M3.F32.PACK_AB_MERGE_C R6, R13, R12, R14 ;  /* 0x0000000c0d06723e */ /* 0x000fe4000480700e */
[----:B------:R-:W-:Y:S02]  /*21c0*/  F2FP.SATFINITE.E4M3.F32.PACK_AB_MERGE_C R7, R17, R16, R7 ;  /* 0x000000101107723e */ /* 0x000fe40004807007 */
[----:B------:R-:W-:Y:S02]  /*21d0*/  F2FP.SATFINITE.E4M3.F32.PACK_AB_MERGE_C R20, R21, R20, R22 ;  /* 0x000000141514723e */ /* 0x000fe40004807016 */
[----:B------:R-:W-:Y:S01]  /*21e0*/  F2FP.SATFINITE.E4M3.F32.PACK_AB_MERGE_C R21, R25, R24, R26 ;  /* 0x000000181915723e */ /* 0x000fe2000480701a */
[----:B--2---:R1:W-:Y:S01]  /*21f0*/  STS.128 [R0+UR8], R4 ;  /* 0x0000000400007988 */ /* 0x0043e20008000c08 */
[----:B------:R-:W-:-:S02]  /*2200*/  F2FP.SATFINITE.E4M3.F32.PACK_AB_MERGE_C R22, R29, R28, R30 ;  /* 0x0000001c1d16723e */ /* 0x000fc4000480701e */
[----:B------:R-:W-:Y:S02]  /*2210*/  F2FP.SATFINITE.E4M3.F32.PACK_AB_MERGE_C R23, R33, R32, R34 ;  /* 0x000000202117723e */ /* 0x000fe40004807022 */
[----:B------:R-:W-:Y:S02]  /*2220*/  F2FP.SATFINITE.E4M3.F32.PACK_AB_MERGE_C R36, R37, R36, R38 ;  /* 0x000000242524723e */ /* 0x000fe40004807026 */
[----:B------:R-:W-:Y:S01]  /*2230*/  F2FP.SATFINITE.E4M3.F32.PACK_AB_MERGE_C R37, R41, R40, R42 ;  /* 0x000000282925723e */ /* 0x000fe2000480702a */
[----:B------:R1:W-:Y:S01]  /*2240*/  STS.128 [R2+UR8], R20 ;  /* 0x0000001402007988 */ /* 0x0003e20008000c08 */
[----:B------:R-:W-:Y:S02]  /*2250*/  F2FP.SATFINITE.E4M3.F32.PACK_AB_MERGE_C R38, R45, R44, R46 ;  /* 0x0000002c2d26723e */ /* 0x000fe4000480702e */
[----:B------:R-:W-:Y:S02]  /*2260*/  F2FP.SATFINITE.E4M3.F32.PACK_AB_MERGE_C R39, R49, R48, R50 ;  /* 0x000000303127723e */ /* 0x000fe40004807032 */
[----:B------:R-:W-:-:S02]  /*2270*/  F2FP.SATFINITE.E4M3.F32.PACK_AB_MERGE_C R52, R53, R52, R54 ;  /* 0x000000343534723e */ /* 0x000fc40004807036 */
[----:B------:R-:W-:Y:S01]  /*2280*/  F2FP.SATFINITE.E4M3.F32.PACK_AB_MERGE_C R53, R57, R56, R58 ;  /* 0x000000383935723e */ /* 0x000fe2000480703a */
[----:B------:R1:W-:Y:S01]  /*2290*/  STS.128 [R3+UR8], R36 ;  /* 0x0000002403007988 */ /* 0x0003e20008000c08 */
[----:B------:R-:W-:Y:S02]  /*22a0*/  F2FP.SATFINITE.E4M3.F32.PACK_AB_MERGE_C R54, R61, R60, R62 ;  /* 0x0000003c3d36723e */ /* 0x000fe4000480703e */
[----:B------:R-:W-:Y:S02]  /*22b0*/  F2FP.SATFINITE.E4M3.F32.PACK_AB_MERGE_C R55, R65, R64, R66 ;  /* 0x000000404137723e */ /* 0x000fe40004807042 */
[----:B------:R-:W-:-:S05]  /*22c0*/  LOP3.LUT R8, R0, 0x30, RZ, 0x3c, !PT ;  /* 0x0000003000087812 */ /* 0x000fca00078e3cff */
[----:B------:R1:W-:Y:S01]  /*22d0*/  STS.128 [R8+UR8], R52 ;  /* 0x0000003408007988 */ /* 0x0003e20008000c08 */
[----:B------:R2:W-:Y:S06]  /*22e0*/  MEMBAR.ALL.CTA ;  /* 0x0000000000007992 */ /* 0x0005ec0000008000 */
[----:B--2---:R-:W2:Y:S02]  /*22f0*/  FENCE.VIEW.ASYNC.S ;  /* 0x00000000000073c6 */ /* 0x004ea40000000000 */
[----:B--2---:R-:W-:Y:S06]  /*2300*/  BAR.SYNC.DEFER_BLOCKING 0x0 ;  /* 0x0000000000007b1d */ /* 0x004fec0000010000 */
[----:B------:R1:W-:Y:S01]  /*2310*/  @UP1 UTMASTG.2D [UR8], [UR14] ;  /* 0x000000080e0013b5 */ /* 0x0003e20008008000 */
[----:B------:R0:W-:Y:S01]  /*2320*/  UTMACMDFLUSH ;  /* 0x00000000000079b7 */ /* 0x0001e20000000000 */
[----:B------:R-:W-:-:S04]  /*2330*/  DEPBAR.LE SB0, 0x0 ;  /* 0x000080000000791a */ /* 0x000fc80000000000 */
[----:B------:R-:W-:Y:S08]  /*2340*/  BAR.SYNC.DEFER_BLOCKING 0x0 ;  /* 0x0000000000007b1d */ /* 0x000ff00000010000 */
[----:B------:R-:W-:Y:S06]  /*2350*/  BAR.SYNC.DEFER_BLOCKING 0x0 ;  /* 0x0000000000007b1d */ /* 0x000fec0000010000 */
[----:B-1----:R-:W-:Y:S05]  /*2360*/  @P2 BRA `(.L_x_63) ;  /* 0x0000000000a02947 */ /* 0x002fea0003800000 */
[----:B------:R-:W1:Y:S01]  /*2370*/  S2UR UR5, SR_CgaCtaId ;  /* 0x00000000000579c3 */ /* 0x000e620000008800 */
[----:B------:R-:W-:Y:S01]  /*2380*/  NOP ;  /* 0x0000000000007918 */ /* 0x000fe20000000000 */
[----:B------:R-:W-:Y:S01]  /*2390*/  UMOV UR4, 0x50 ;  /* 0x0000005000047882 */ /* 0x000fe20000000000 */
[----:B------:R-:W-:Y:S02]  /*23a0*/  IMAD.U32 R0, RZ, RZ, UR25 ;  /* 0x00000019ff007e24 */ /* 0x000fe4000f8e00ff */
[----:B------:R-:W-:Y:S02]  /*23b0*/  IMAD.MOV.U32 R3, RZ, RZ, 0xf ;  /* 0x0000000fff037424 */ /* 0x000fe400078e00ff */
[----:B------:R-:W-:Y:S01]  /*23c0*/  IMAD.MOV.U32 R7, RZ, RZ, 0x1 ;  /* 0x00000001ff077424 */ /* 0x000fe200078e00ff */
[----:B------:R-:W-:-:S04]  /*23d0*/  LOP3.LUT R0, R0, 0xffff, RZ, 0xc0, !PT ;  /* 0x0000ffff00007812 */ /* 0x000fc800078ec0ff */
[----:B------:R-:W-:-:S05]  /*23e0*/  SHF.R.U32.HI R0, RZ, 0x5, R0 ;  /* 0x00000005ff007819 */ /* 0x000fca0000011600 */
[----:B------:R-:W-:Y:S01]  /*23f0*/  VIADD R2, R0, 0x10 ;  /* 0x0000001000027836 */ /* 0x000fe20000000000 */
[----:B------:R-:W-:Y:S01]  /*2400*/  SHF.L.U32 R0, R3, R0, RZ ;  /* 0x0000000003007219 */ /* 0x000fe200000006ff */
[----:B-1----:R-:W-:-:S03]  /*2410*/  ULEA UR6, UR5, UR4, 0x18 ;  /* 0x0000000405067291 */ /* 0x002fc6000f8ec0ff */
[----:B------:R-:W-:-:S04]  /*2420*/  SHF.L.U32 R3, R7, R2, RZ ;  /* 0x0000000207037219 */ /* 0x000fc800000006ff */
[----:B------:R-:W-:Y:S02]  /*2430*/  LOP3.LUT R0, R3, R0, RZ, 0xfc, !PT ;  /* 0x0000000003007212 */ /* 0x000fe400078efcff */
[----:B------:R-:W1:Y:S02]  /*2440*/  LDS R5, [UR6] ;  /* 0x00000006ff057984 */ /* 0x000e640008000800 */
[C---:B------:R-:W-:Y:S02]  /*2450*/  LOP3.LUT R2, R0.reuse, 0xffff, RZ, 0xc0, !PT ;  /* 0x0000ffff00027812 */ /* 0x040fe400078ec0ff */
[----:B-1----:R-:W-:-:S04]  /*2460*/  LOP3.LUT R3, R0, 0xffff, R5, 0x80, !PT ;  /* 0x0000ffff00037812 */ /* 0x002fc800078e8005 */
[----:B------:R-:W-:-:S13]  /*2470*/  ISETP.NE.AND P0, PT, R3, R2, PT ;  /* 0x000000020300720c */ /* 0x000fda0003f05270 */
[----:B------:R-:W-:Y:S05]  /*2480*/  @P0 BRA `(.L_x_64) ;  /* 0x0000000000500947 */ /* 0x000fea0003800000 */
[----:B------:R-:W-:Y:S02]  /*2490*/  SHF.R.U32.HI R5, RZ, 0x10, R5 ;  /* 0x00000010ff057819 */ /* 0x000fe40000011605 */
[----:B------:R-:W-:-:S04]  /*24a0*/  SHF.R.U32.HI R2, RZ, 0x10, R0 ;  /* 0x00000010ff027819 */ /* 0x000fc80000011600 */
[----:B------:R-:W-:-:S04]  /*24b0*/  LOP3.LUT R5, R5, R2, RZ, 0xc0, !PT ;  /* 0x0000000205057212 */ /* 0x000fc800078ec0ff */
[----:B------:R-:W-:-:S13]  /*24c0*/  ISETP.NE.AND P0, PT, R5, R2, PT ;  /* 0x000000020500720c */ /* 0x000fda0003f05270 */
[----:B------:R-:W-:Y:S05]  /*24d0*/  @P0 BRA `(.L_x_65) ;  /* 0x0000000000300947 */ /* 0x000fea0003800000 */
[----:B------:R-:W-:Y:S01]  /*24e0*/  R2UR UR4, R0 ;  /* 0x00000000000472ca */ /* 0x000fe200000e0000 */
[----:B------:R-:W-:Y:S01]  /*24f0*/  VOTEU.ANY UR5, UPT, PT ;  /* 0x0000000000057886 */ /* 0x000fe200038e0100 */
[----:B------:R-:W1:Y:S01]  /*2500*/  S2R R0, SR_LANEID ;  /* 0x0000000000007919 */ /* 0x000e620000000000 */
[----:B------:R-:W-:-:S10]  /*2510*/  UFLO.U32 UR5, UR5 ;  /* 0x00000005000572bd */ /* 0x000fd400080e0000 */
[----:B------:R-:W-:-:S06]  /*2520*/  ULOP3.LUT UR4, URZ, UR4, URZ, 0x33, !UPT ;  /* 0x00000004ff047292 */ /* 0x000fcc000f8e33ff */
[----:B------:R-:W-:-:S04]  /*2530*/  IMAD.U32 R2, RZ, RZ, UR4 ;  /* 0x00000004ff027e24 */ /* 0x000fc8000f8e00ff */
[----:B------:R-:W2:Y:S02]  /*2540*/  REDUX UR7, R2 ;  /* 0x00000000020773c4 */ /* 0x000ea40000000000 */
[----:B------:R3:W-:Y:S01]  /*2550*/  UTCATOMSWS.AND URZ, UR4 ;  /* 0x0000000400ff79e3 */ /* 0x0007e20008000000 */
[----:B-1----:R-:W-:Y:S01]  /*2560*/  ISETP.EQ.U32.AND P0, PT, R0, UR5, PT ;  /* 0x0000000500007c0c */ /* 0x002fe2000bf02070 */
[----:B--2---:R-:W-:-:S12]  /*2570*/  IMAD.U32 R0, RZ, RZ, UR7 ;  /* 0x00000007ff007e24 */ /* 0x004fd8000f8e00ff */
[----:B------:R3:W-:Y:S01]  /*2580*/  @P0 ATOMS.AND RZ, [UR6], R0 ;  /* 0x00000000ffff098c */ /* 0x0007e2000a800006 */
[----:B------:R-:W-:Y:S05]  /*2590*/  BRA `(.L_x_63) ;  /* 0x0000000000147947 */ /* 0x000fea0003800000 */
.L_x_65:
[----:B------:R-:W-:-:S07]  /*25a0*/  MOV R2, 0x25c0 ;  /* 0x000025c000027802 */ /* 0x000fce0000000f00 */
[----:B------:R-:W-:Y:S05]  /*25b0*/  CALL.REL.NOINC `($__internal_0_$__cuda_sm10x_tcgen05_guardrail_trap_col_being_dealloced_not_returned_by_alloc) ;  /* 0x0000000000447944 */ /* 0x000fea0003c00000 */
[----:B------:R-:W-:Y:S05]  /*25c0*/  BRA `(.L_x_63) ;  /* 0x0000000000087947 */ /* 0x000fea0003800000 */
.L_x_64:
[----:B------:R-:W-:-:S07]  /*25d0*/  MOV R2, 0x25f0 ;  /* 0x000025f000027802 */ /* 0x000fce0000000f00 */
[----:B------:R-:W-:Y:S05]  /*25e0*/  CALL.REL.NOINC `($__internal_2_$__cuda_sm10x_tcgen05_guardrail_trap_unallocated_columns_being_dealloced) ;  /* 0x0000000000507944 */ /* 0x000fea0003c00000 */
.L_x_63:
[----:B------:R-:W-:Y:S01]  /*25f0*/  NOP ;  /* 0x0000000000007918 */ /* 0x000fe20000000000 */
[----:B---3--:R-:W-:Y:S05]  /*2600*/  EXIT ;  /* 0x000000000000794d */ /* 0x008fea0003800000 */
.L_x_54:
[----:B------:R-:W1:Y:S02]  /*2610*/  SYNCS.PHASECHK.TRANS64.TRYWAIT P0, [UR8+0x8000], RZ ;  /* 0x008000ffff0075a7 */ /* 0x000e640008001108 */
[----:B-1----:R-:W-:Y:S05]  /*2620*/  @!P0 BRA `(.L_x_54) ;  /* 0xfffffffc00f88947 */ /* 0x002fea000383ffff */
[----:B------:R-:W-:Y:S05]  /*2630*/  BRA `(.L_x_66) ;  /* 0xfffffff000dc7947 */ /* 0x000fea000383ffff */
.L_x_56:
[----:B------:R-:W1:Y:S02]  /*2640*/  SYNCS.PHASECHK.TRANS64.TRYWAIT P1, [UR8+0x8010], RZ ;  /* 0x008010ffff0075a7 */ /* 0x000e640008021108 */
[----:B-1----:R-:W-:Y:S05]  /*2650*/  @!P1 BRA `(.L_x_56) ;  /* 0xfffffffc00f89947 */ /* 0x002fea000383ffff */
[----:B------:R-:W-:Y:S05]  /*2660*/  BRA `(.L_x_67) ;  /* 0xfffffff400387947 */ /* 0x000fea000383ffff */
.L_x_57:
[----:B------:R-:W2:Y:S02]  /*2670*/  SYNCS.PHASECHK.TRANS64.TRYWAIT P0, [UR8+0x8000], R3 ;  /* 0x00800003ff0075a7 */ /* 0x000ea40008001108 */
[----:B--2---:R-:W-:Y:S05]  /*2680*/  @!P0 BRA `(.L_x_57) ;  /* 0xfffffffc00f88947 */ /* 0x004fea000383ffff */
[----:B------:R-:W-:Y:S05]  /*2690*/  BRA `(.L_x_68) ;  /* 0xfffffff400a47947 */ /* 0x000fea000383ffff */
.L_x_59:
[----:B------:R-:W4:Y:S02]  /*26a0*/  SYNCS.PHASECHK.TRANS64.TRYWAIT P0, [UR8+0x8010], R3 ;  /* 0x00801003ff0075a7 */ /* 0x000f240008001108 */
[----:B----4-:R-:W-:Y:S05]  /*26b0*/  @!P0 BRA `(.L_x_59) ;  /* 0xfffffffc00f88947 */ /* 0x010fea000383ffff */
[----:B------:R-:W-:Y:S05]  /*26c0*/  BRA `(.L_x_69) ;  /* 0xfffffff400f47947 */ /* 0x000fea000383ffff */
        .weak           $__internal_0_$__cuda_sm10x_tcgen05_guardrail_trap_col_being_dealloced_not_returned_by_alloc
        .type           $__internal_0_$__cuda_sm10x_tcgen05_guardrail_trap_col_being_dealloced_not_returned_by_alloc,@function
        .size           $__internal_0_$__cuda_sm10x_tcgen05_guardrail_trap_col_being_dealloced_not_returned_by_alloc,($__internal_1_$__cuda_sm10x_tcgen05_guardrail_trap_phase_invalid_during_alloc - $__internal_0_$__cuda_sm10x_tcgen05_guardrail_trap_col_being_dealloced_not_returned_by_alloc)
$__internal_0_$__cuda_sm10x_tcgen05_guardrail_trap_col_being_dealloced_not_returned_by_alloc:
[----:B------:R-:W-:Y:S05]  /*26d0*/  BPT.TRAP 0x1 ;  /* 0x000000040000795c */ /* 0x000fea0000300000 */
[----:B------:R-:W-:-:S04]  /*26e0*/  IMAD.MOV.U32 R3, RZ, RZ, 0x0 ;  /* 0x00000000ff037424 */ /* 0x000fc800078e00ff */
[----:B------:R-:W-:Y:S05]  /*26f0*/  RET.REL.NODEC R2 `(gluon_tcgen05) ;  /* 0xffffffd802407950 */ /* 0x000fea0003c3ffff */
        .weak           $__internal_1_$__cuda_sm10x_tcgen05_guardrail_trap_phase_invalid_during_alloc
        .type           $__internal_1_$__cuda_sm10x_tcgen05_guardrail_trap_phase_invalid_during_alloc,@function
        .size           $__internal_1_$__cuda_sm10x_tcgen05_guardrail_trap_phase_invalid_during_alloc,($__internal_2_$__cuda_sm10x_tcgen05_guardrail_trap_unallocated_columns_being_dealloced - $__internal_1_$__cuda_sm10x_tcgen05_guardrail_trap_phase_invalid_during_alloc)
$__internal_1_$__cuda_sm10x_tcgen05_guardrail_trap_phase_invalid_during_alloc:
[----:B------:R-:W-:Y:S05]  /*2700*/  BPT.TRAP 0x1 ;  /* 0x000000040000795c */ /* 0x000fea0000300000 */
[----:B------:R-:W-:-:S04]  /*2710*/  IMAD.MOV.U32 R3, RZ, RZ, 0x0 ;  /* 0x00000000ff037424 */ /* 0x000fc800078e00ff */
[----:B------:R-:W-:Y:S05]  /*2720*/  RET.REL.NODEC R2 `(gluon_tcgen05) ;  /* 0xffffffd802347950 */ /* 0x000fea0003c3ffff */
        .weak           $__internal_2_$__cuda_sm10x_tcgen05_guardrail_trap_unallocated_columns_being_dealloced
        .type           $__internal_2_$__cuda_sm10x_tcgen05_guardrail_trap_unallocated_columns_being_dealloced,@function
        .size           $__internal_2_$__cuda_sm10x_tcgen05_guardrail_trap_unallocated_columns_being_dealloced,(.L_x_73 - $__internal_2_$__cuda_sm10x_tcgen05_guardrail_trap_unallocated_columns_being_dealloced)
$__internal_2_$__cuda_sm10x_tcgen05_guardrail_trap_unallocated_columns_being_dealloced:
[----:B------:R-:W-:Y:S05]  /*2730*/  BPT.TRAP 0x1 ;  /* 0x000000040000795c */ /* 0x000fea0000300000 */
[----:B------:R-:W-:-:S04]  /*2740*/  IMAD.MOV.U32 R3, RZ, RZ, 0x0 ;  /* 0x00000000ff037424 */ /* 0x000fc800078e00ff */
[----:B------:R-:W-:Y:S05]  /*2750*/  RET.REL.NODEC R2 `(gluon_tcgen05) ;  /* 0xffffffd802287950 */ /* 0x000fea0003c3ffff */
.L_x_70:
[----:B------:R-:W-:-:S00]  /*2760*/  BRA `(.L_x_70) ;  /* 0xfffffffc00fc7947 */ /* 0x000fc0000383ffff */
[----:B------:R-:W-:-:S00]  /*2770*/  NOP ;  /* 0x0000000000007918 */ /* 0x000fc00000000000 */
        /* <DEDUP_REMOVED lines=8> */
.L_x_73:


//--------------------- .nv.shared.gluon_tcgen05  --------------------------
	.section	.nv.shared.gluon_tcgen05,"aw",@nobits
	.sectionflags	@""
	.align	16
	.zero		1024


//--------------------- .nv.shared.reserved.0     --------------------------
	.section	.nv.shared.reserved.0,"aw",@nobits
	.align	8
	.weak		__nv_reservedSMEM_offset_0_alias
	.size		__nv_reservedSMEM_offset_0_alias, 0, 64
	.other		__nv_reservedSMEM_offset_0_alias,@"STO_CUDA_RESERVED_SHARED STV_DEFAULT"
__nv_reservedSMEM_offset_0_alias:
	.zero		0
.nv.shared.reserved.0:
	.zero		64
	.weak		__nv_reservedSMEM_allocation_phase
	.type		__nv_reservedSMEM_allocation_phase,@object
	.size		__nv_reservedSMEM_allocation_phase,(.L_0 - __nv_reservedSMEM_allocation_phase)
__nv_reservedSMEM_allocation_phase:
	.zero		1
.L_0:
	.zero		7
	.weak		__nv_reservedSMEM_devtool_atexit_pc
	.type		__nv_reservedSMEM_devtool_atexit_pc,@object
	.size		__nv_reservedSMEM_devtool_atexit_pc,(__nv_reservedSMEM_allocation_mask - __nv_reservedSMEM_devtool_atexit_pc)
__nv_reservedSMEM_devtool_atexit_pc:
	.zero		8
	.weak		__nv_reservedSMEM_allocation_mask
	.type		__nv_reservedSMEM_allocation_mask,@object
	.size		__nv_reservedSMEM_allocation_mask,(.L_2 - __nv_reservedSMEM_allocation_mask)
__nv_reservedSMEM_allocation_mask:
	.zero		4
.L_2:


//--------------------- .nv.constant0.gluon_tcgen05 --------------------------
	.section	.nv.constant0.gluon_tcgen05,"a",@progbits
	.sectionflags	@""
	.align	4
.nv.constant0.gluon_tcgen05:
	.zero		976


//--------------------- SYMBOLS --------------------------

	.type		.nv.reservedSmem.offset0,@object
	.size		.nv.reservedSmem.offset0,0x4
	.type		.nv.reservedSmem.cap,@object
	.size		.nv.reservedSmem.cap,0x4
